//
// Generated by NVIDIA NVVM Compiler
//
// Compiler Build ID: CL-36424714
// Cuda compilation tools, release 13.0, V13.0.88
// Based on NVVM 20.0.0
//

.version 9.0
.target sm_100
.address_size 64

	// .globl	_Z23calculate_sha256_kerneljPKjS0_PKhPh
.const .align 4 .b8 K[256] = {152, 47, 138, 66, 145, 68, 55, 113, 207, 251, 192, 181, 165, 219, 181, 233, 91, 194, 86, 57, 241, 17, 241, 89, 164, 130, 63, 146, 213, 94, 28, 171, 152, 170, 7, 216, 1, 91, 131, 18, 190, 133, 49, 36, 195, 125, 12, 85, 116, 93, 190, 114, 254, 177, 222, 128, 167, 6, 220, 155, 116, 241, 155, 193, 193, 105, 155, 228, 134, 71, 190, 239, 198, 157, 193, 15, 204, 161, 12, 36, 111, 44, 233, 45, 170, 132, 116, 74, 220, 169, 176, 92, 218, 136, 249, 118, 82, 81, 62, 152, 109, 198, 49, 168, 200, 39, 3, 176, 199, 127, 89, 191, 243, 11, 224, 198, 71, 145, 167, 213, 81, 99, 202, 6, 103, 41, 41, 20, 133, 10, 183, 39, 56, 33, 27, 46, 252, 109, 44, 77, 19, 13, 56, 83, 84, 115, 10, 101, 187, 10, 106, 118, 46, 201, 194, 129, 133, 44, 114, 146, 161, 232, 191, 162, 75, 102, 26, 168, 112, 139, 75, 194, 163, 81, 108, 199, 25, 232, 146, 209, 36, 6, 153, 214, 133, 53, 14, 244, 112, 160, 106, 16, 22, 193, 164, 25, 8, 108, 55, 30, 76, 119, 72, 39, 181, 188, 176, 52, 179, 12, 28, 57, 74, 170, 216, 78, 79, 202, 156, 91, 243, 111, 46, 104, 238, 130, 143, 116, 111, 99, 165, 120, 20, 120, 200, 132, 8, 2, 199, 140, 250, 255, 190, 144, 235, 108, 80, 164, 247, 163, 249, 190, 242, 120, 113, 198};

.visible .entry _Z23calculate_sha256_kerneljPKjS0_PKhPh(
	.param .u32 _Z23calculate_sha256_kerneljPKjS0_PKhPh_param_0,
	.param .u64 .ptr .align 1 _Z23calculate_sha256_kerneljPKjS0_PKhPh_param_1,
	.param .u64 .ptr .align 1 _Z23calculate_sha256_kerneljPKjS0_PKhPh_param_2,
	.param .u64 .ptr .align 1 _Z23calculate_sha256_kerneljPKjS0_PKhPh_param_3,
	.param .u64 .ptr .align 1 _Z23calculate_sha256_kerneljPKjS0_PKhPh_param_4
)
{
	.local .align 16 .b8 	__local_depot0[448];
	.reg .b64 	%SP;
	.reg .b64 	%SPL;
	.reg .pred 	%p<22>;
	.reg .b16 	%rs<68>;
	.reg .b32 	%r<1266>;
	.reg .b64 	%rd<132>;

	mov.u64 	%SPL, __local_depot0;
	ld.param.u32 	%r152, [_Z23calculate_sha256_kerneljPKjS0_PKhPh_param_0];
	ld.param.u64 	%rd48, [_Z23calculate_sha256_kerneljPKjS0_PKhPh_param_1];
	ld.param.u64 	%rd49, [_Z23calculate_sha256_kerneljPKjS0_PKhPh_param_2];
	ld.param.u64 	%rd50, [_Z23calculate_sha256_kerneljPKjS0_PKhPh_param_3];
	add.u64 	%rd1, %SPL, 0;
	add.u64 	%rd129, %SPL, 256;
	add.u64 	%rd3, %SPL, 328;
	mov.u32 	%r153, %ctaid.x;
	mov.u32 	%r154, %ntid.x;
	mov.u32 	%r155, %tid.x;
	mad.lo.s32 	%r1, %r153, %r154, %r155;
	setp.ge.u32 	%p1, %r1, %r152;
	@%p1 bra 	$L__BB0_39;
	cvta.to.global.u64 	%rd55, %rd49;
	cvta.to.global.u64 	%rd56, %rd48;
	cvta.to.global.u64 	%rd57, %rd50;
	mul.wide.u32 	%rd58, %r1, 4;
	add.s64 	%rd59, %rd55, %rd58;
	ld.global.u32 	%rd60, [%rd59];
	mov.b32 	%r1236, -1150833019;
	mov.b32 	%r1237, 1779033703;
	st.local.v2.u32 	[%rd3], {%r1237, %r1236};
	mov.b32 	%r1234, -1521486534;
	mov.b32 	%r1235, 1013904242;
	st.local.v2.u32 	[%rd3+8], {%r1235, %r1234};
	mov.b32 	%r1232, -1694144372;
	mov.b32 	%r1233, 1359893119;
	st.local.v2.u32 	[%rd3+16], {%r1233, %r1232};
	mov.b32 	%r1230, 1541459225;
	mov.b32 	%r1231, 528734635;
	st.local.v2.u32 	[%rd3+24], {%r1231, %r1230};
	mov.b32 	%r164, 0;
	st.local.u32 	[%rd3+96], %r164;
	add.s64 	%rd118, %rd57, %rd60;
	add.s64 	%rd61, %rd56, %rd58;
	ld.global.u32 	%rd121, [%rd61];
	setp.lt.u64 	%p2, %rd121, 64;
	st.local.u64 	[%rd3+104], %rd121;
	mov.u64 	%rd119, %rd121;
	@%p2 bra 	$L__BB0_9;
	mov.b64 	%rd116, 0;
	mov.b32 	%r1230, 1541459225;
	mov.b32 	%r1231, 528734635;
	mov.b32 	%r1232, -1694144372;
	mov.b32 	%r1233, 1359893119;
	mov.b32 	%r1234, -1521486534;
	mov.b32 	%r1235, 1013904242;
	mov.b32 	%r1236, -1150833019;
	mov.b32 	%r1237, 1779033703;
	mov.b64 	%rd115, 64;
$L__BB0_3:
	mov.u64 	%rd6, %rd115;
	add.s64 	%rd117, %rd1, 40;
	add.s64 	%rd64, %rd118, %rd116;
	ld.global.u8 	%r174, [%rd64];
	shl.b32 	%r175, %r174, 24;
	ld.global.u8 	%r176, [%rd64+1];
	shl.b32 	%r177, %r176, 16;
	or.b32  	%r178, %r177, %r175;
	ld.global.u8 	%rs1, [%rd64+2];
	mul.wide.u16 	%r179, %rs1, 256;
	or.b32  	%r180, %r178, %r179;
	ld.global.u8 	%r181, [%rd64+3];
	or.b32  	%r182, %r180, %r181;
	ld.global.u8 	%r183, [%rd64+4];
	shl.b32 	%r184, %r183, 24;
	ld.global.u8 	%r185, [%rd64+5];
	shl.b32 	%r186, %r185, 16;
	or.b32  	%r187, %r186, %r184;
	ld.global.u8 	%rs2, [%rd64+6];
	mul.wide.u16 	%r188, %rs2, 256;
	or.b32  	%r189, %r187, %r188;
	ld.global.u8 	%r190, [%rd64+7];
	or.b32  	%r191, %r189, %r190;
	ld.global.u8 	%r192, [%rd64+8];
	shl.b32 	%r193, %r192, 24;
	ld.global.u8 	%r194, [%rd64+9];
	shl.b32 	%r195, %r194, 16;
	or.b32  	%r196, %r195, %r193;
	ld.global.u8 	%rs3, [%rd64+10];
	mul.wide.u16 	%r197, %rs3, 256;
	or.b32  	%r198, %r196, %r197;
	ld.global.u8 	%r199, [%rd64+11];
	or.b32  	%r200, %r198, %r199;
	ld.global.u8 	%r201, [%rd64+12];
	shl.b32 	%r202, %r201, 24;
	ld.global.u8 	%r203, [%rd64+13];
	shl.b32 	%r204, %r203, 16;
	or.b32  	%r205, %r204, %r202;
	ld.global.u8 	%rs4, [%rd64+14];
	mul.wide.u16 	%r206, %rs4, 256;
	or.b32  	%r207, %r205, %r206;
	ld.global.u8 	%r208, [%rd64+15];
	or.b32  	%r209, %r207, %r208;
	st.local.v4.u32 	[%rd1], {%r182, %r191, %r200, %r209};
	ld.global.u8 	%r210, [%rd64+16];
	shl.b32 	%r211, %r210, 24;
	ld.global.u8 	%r212, [%rd64+17];
	shl.b32 	%r213, %r212, 16;
	or.b32  	%r214, %r213, %r211;
	ld.global.u8 	%rs5, [%rd64+18];
	mul.wide.u16 	%r215, %rs5, 256;
	or.b32  	%r216, %r214, %r215;
	ld.global.u8 	%r217, [%rd64+19];
	or.b32  	%r218, %r216, %r217;
	ld.global.u8 	%r219, [%rd64+20];
	shl.b32 	%r220, %r219, 24;
	ld.global.u8 	%r221, [%rd64+21];
	shl.b32 	%r222, %r221, 16;
	or.b32  	%r223, %r222, %r220;
	ld.global.u8 	%rs6, [%rd64+22];
	mul.wide.u16 	%r224, %rs6, 256;
	or.b32  	%r225, %r223, %r224;
	ld.global.u8 	%r226, [%rd64+23];
	or.b32  	%r227, %r225, %r226;
	ld.global.u8 	%r228, [%rd64+24];
	shl.b32 	%r229, %r228, 24;
	ld.global.u8 	%r230, [%rd64+25];
	shl.b32 	%r231, %r230, 16;
	or.b32  	%r232, %r231, %r229;
	ld.global.u8 	%rs7, [%rd64+26];
	mul.wide.u16 	%r233, %rs7, 256;
	or.b32  	%r234, %r232, %r233;
	ld.global.u8 	%r235, [%rd64+27];
	or.b32  	%r236, %r234, %r235;
	ld.global.u8 	%r237, [%rd64+28];
	shl.b32 	%r238, %r237, 24;
	ld.global.u8 	%r239, [%rd64+29];
	shl.b32 	%r240, %r239, 16;
	or.b32  	%r241, %r240, %r238;
	ld.global.u8 	%rs8, [%rd64+30];
	mul.wide.u16 	%r242, %rs8, 256;
	or.b32  	%r243, %r241, %r242;
	ld.global.u8 	%r244, [%rd64+31];
	or.b32  	%r245, %r243, %r244;
	st.local.v4.u32 	[%rd1+16], {%r218, %r227, %r236, %r245};
	ld.global.u8 	%r246, [%rd64+32];
	shl.b32 	%r247, %r246, 24;
	ld.global.u8 	%r248, [%rd64+33];
	shl.b32 	%r249, %r248, 16;
	or.b32  	%r250, %r249, %r247;
	ld.global.u8 	%rs9, [%rd64+34];
	mul.wide.u16 	%r251, %rs9, 256;
	or.b32  	%r252, %r250, %r251;
	ld.global.u8 	%r253, [%rd64+35];
	or.b32  	%r254, %r252, %r253;
	ld.global.u8 	%r255, [%rd64+36];
	shl.b32 	%r256, %r255, 24;
	ld.global.u8 	%r257, [%rd64+37];
	shl.b32 	%r258, %r257, 16;
	or.b32  	%r259, %r258, %r256;
	ld.global.u8 	%rs10, [%rd64+38];
	mul.wide.u16 	%r260, %rs10, 256;
	or.b32  	%r261, %r259, %r260;
	ld.global.u8 	%r262, [%rd64+39];
	or.b32  	%r263, %r261, %r262;
	ld.global.u8 	%r264, [%rd64+40];
	shl.b32 	%r265, %r264, 24;
	ld.global.u8 	%r266, [%rd64+41];
	shl.b32 	%r267, %r266, 16;
	or.b32  	%r268, %r267, %r265;
	ld.global.u8 	%rs11, [%rd64+42];
	mul.wide.u16 	%r269, %rs11, 256;
	or.b32  	%r270, %r268, %r269;
	ld.global.u8 	%r271, [%rd64+43];
	or.b32  	%r272, %r270, %r271;
	ld.global.u8 	%r273, [%rd64+44];
	shl.b32 	%r274, %r273, 24;
	ld.global.u8 	%r275, [%rd64+45];
	shl.b32 	%r276, %r275, 16;
	or.b32  	%r277, %r276, %r274;
	ld.global.u8 	%rs12, [%rd64+46];
	mul.wide.u16 	%r278, %rs12, 256;
	or.b32  	%r279, %r277, %r278;
	ld.global.u8 	%r280, [%rd64+47];
	or.b32  	%r281, %r279, %r280;
	st.local.v4.u32 	[%rd1+32], {%r254, %r263, %r272, %r281};
	ld.global.u8 	%r282, [%rd64+48];
	shl.b32 	%r283, %r282, 24;
	ld.global.u8 	%r284, [%rd64+49];
	shl.b32 	%r285, %r284, 16;
	or.b32  	%r286, %r285, %r283;
	ld.global.u8 	%rs13, [%rd64+50];
	mul.wide.u16 	%r287, %rs13, 256;
	or.b32  	%r288, %r286, %r287;
	ld.global.u8 	%r289, [%rd64+51];
	or.b32  	%r290, %r288, %r289;
	ld.global.u8 	%r291, [%rd64+52];
	shl.b32 	%r292, %r291, 24;
	ld.global.u8 	%r293, [%rd64+53];
	shl.b32 	%r294, %r293, 16;
	or.b32  	%r295, %r294, %r292;
	ld.global.u8 	%rs14, [%rd64+54];
	mul.wide.u16 	%r296, %rs14, 256;
	or.b32  	%r297, %r295, %r296;
	ld.global.u8 	%r298, [%rd64+55];
	or.b32  	%r299, %r297, %r298;
	ld.global.u8 	%r300, [%rd64+56];
	shl.b32 	%r301, %r300, 24;
	ld.global.u8 	%r302, [%rd64+57];
	shl.b32 	%r303, %r302, 16;
	or.b32  	%r304, %r303, %r301;
	ld.global.u8 	%rs15, [%rd64+58];
	mul.wide.u16 	%r305, %rs15, 256;
	or.b32  	%r306, %r304, %r305;
	ld.global.u8 	%r307, [%rd64+59];
	or.b32  	%r308, %r306, %r307;
	ld.global.u8 	%r309, [%rd64+60];
	shl.b32 	%r310, %r309, 24;
	ld.global.u8 	%r311, [%rd64+61];
	shl.b32 	%r312, %r311, 16;
	or.b32  	%r313, %r312, %r310;
	ld.global.u8 	%rs16, [%rd64+62];
	mul.wide.u16 	%r314, %rs16, 256;
	or.b32  	%r315, %r313, %r314;
	ld.global.u8 	%r316, [%rd64+63];
	or.b32  	%r317, %r315, %r316;
	st.local.v4.u32 	[%rd1+48], {%r290, %r299, %r308, %r317};
	mov.b64 	%rd65, {%r272, %r318};
	cvt.u32.u64 	%r1188, %rd65;
	mov.b32 	%r1189, 0;
$L__BB0_4:
	add.s64 	%rd10, %rd117, 16;
	ld.local.v2.u32 	{%r14, %r319}, [%rd117+16];
	shf.l.wrap.b32 	%r320, %r14, %r14, 15;
	shf.l.wrap.b32 	%r321, %r14, %r14, 13;
	xor.b32  	%r322, %r320, %r321;
	shr.u32 	%r323, %r14, 10;
	xor.b32  	%r324, %r322, %r323;
	ld.local.u32 	%r325, [%rd117+-4];
	add.s32 	%r326, %r324, %r325;
	ld.local.v4.u32 	{%r327, %r328, %r329, %r330}, [%rd117+-40];
	mov.b64 	%rd66, {%r329, %r330};
	shf.l.wrap.b32 	%r331, %r328, %r328, 25;
	shf.l.wrap.b32 	%r332, %r328, %r328, 14;
	xor.b32  	%r333, %r331, %r332;
	shr.u32 	%r334, %r328, 3;
	xor.b32  	%r335, %r333, %r334;
	add.s32 	%r336, %r326, %r327;
	add.s32 	%r337, %r336, %r335;
	shf.l.wrap.b32 	%r338, %r319, %r319, 15;
	shf.l.wrap.b32 	%r339, %r319, %r319, 13;
	xor.b32  	%r340, %r338, %r339;
	shr.u32 	%r341, %r319, 10;
	xor.b32  	%r342, %r340, %r341;
	add.s32 	%r343, %r342, %r1188;
	shf.l.wrap.b32 	%r344, %r329, %r329, 25;
	shf.l.wrap.b32 	%r345, %r329, %r329, 14;
	xor.b32  	%r346, %r344, %r345;
	shr.u32 	%r347, %r329, 3;
	xor.b32  	%r348, %r346, %r347;
	add.s32 	%r349, %r343, %r328;
	add.s32 	%r350, %r349, %r348;
	st.local.v2.u32 	[%rd117+24], {%r337, %r350};
	shf.l.wrap.b32 	%r351, %r337, %r337, 15;
	shf.l.wrap.b32 	%r352, %r337, %r337, 13;
	xor.b32  	%r353, %r351, %r352;
	shr.u32 	%r354, %r337, 10;
	xor.b32  	%r355, %r353, %r354;
	ld.local.u32 	%r356, [%rd117+4];
	add.s32 	%r357, %r355, %r356;
	shf.l.wrap.b32 	%r358, %r330, %r330, 25;
	shf.l.wrap.b32 	%r359, %r330, %r330, 14;
	xor.b32  	%r360, %r358, %r359;
	shr.u32 	%r361, %r330, 3;
	xor.b32  	%r362, %r360, %r361;
	add.s32 	%r363, %r357, %r329;
	add.s32 	%r364, %r363, %r362;
	st.local.u32 	[%rd117+32], %r364;
	shf.l.wrap.b32 	%r365, %r350, %r350, 15;
	shf.l.wrap.b32 	%r366, %r350, %r350, 13;
	xor.b32  	%r367, %r365, %r366;
	shr.u32 	%r368, %r350, 10;
	xor.b32  	%r369, %r367, %r368;
	ld.local.u32 	%r370, [%rd117+8];
	add.s32 	%r371, %r369, %r370;
	ld.local.u32 	%r372, [%rd117+-24];
	shf.l.wrap.b32 	%r373, %r372, %r372, 25;
	shf.l.wrap.b32 	%r374, %r372, %r372, 14;
	xor.b32  	%r375, %r373, %r374;
	shr.u32 	%r376, %r372, 3;
	xor.b32  	%r377, %r375, %r376;
	{ .reg .b32 tmp; mov.b64 {tmp, %r378}, %rd66; }
	add.s32 	%r379, %r371, %r378;
	add.s32 	%r380, %r379, %r377;
	st.local.u32 	[%rd117+36], %r380;
	add.s32 	%r1189, %r1189, 4;
	setp.ne.s32 	%p3, %r1189, 48;
	mov.u32 	%r1188, %r14;
	mov.u64 	%rd117, %rd10;
	@%p3 bra 	$L__BB0_4;
	mov.b32 	%r1190, 0;
	mov.u32 	%r1191, %r1237;
	mov.u32 	%r1192, %r1236;
	mov.u32 	%r1193, %r1235;
	mov.u32 	%r1194, %r1234;
	mov.u32 	%r1195, %r1233;
	mov.u32 	%r1196, %r1232;
	mov.u32 	%r1197, %r1231;
	mov.u32 	%r1198, %r1230;
$L__BB0_6:
	shf.l.wrap.b32 	%r382, %r1195, %r1195, 26;
	shf.l.wrap.b32 	%r383, %r1195, %r1195, 21;
	xor.b32  	%r384, %r382, %r383;
	shf.l.wrap.b32 	%r385, %r1195, %r1195, 7;
	xor.b32  	%r386, %r384, %r385;
	and.b32  	%r387, %r1195, %r1196;
	not.b32 	%r388, %r1195;
	and.b32  	%r389, %r1197, %r388;
	or.b32  	%r390, %r387, %r389;
	mul.wide.u32 	%rd67, %r1190, 4;
	mov.u64 	%rd68, K;
	add.s64 	%rd69, %rd68, %rd67;
	ld.const.u32 	%r391, [%rd69];
	add.s64 	%rd70, %rd1, %rd67;
	ld.local.v4.u32 	{%r392, %r393, %r394, %r395}, [%rd70];
	add.s32 	%r396, %r390, %r1198;
	add.s32 	%r397, %r396, %r386;
	add.s32 	%r398, %r397, %r391;
	add.s32 	%r399, %r398, %r392;
	shf.l.wrap.b32 	%r400, %r1191, %r1191, 30;
	shf.l.wrap.b32 	%r401, %r1191, %r1191, 19;
	xor.b32  	%r402, %r400, %r401;
	shf.l.wrap.b32 	%r403, %r1191, %r1191, 10;
	xor.b32  	%r404, %r402, %r403;
	xor.b32  	%r405, %r1192, %r1193;
	and.b32  	%r406, %r1191, %r405;
	and.b32  	%r407, %r1192, %r1193;
	xor.b32  	%r408, %r406, %r407;
	add.s32 	%r409, %r404, %r408;
	add.s32 	%r1198, %r399, %r1194;
	add.s32 	%r1194, %r409, %r399;
	shf.l.wrap.b32 	%r410, %r1198, %r1198, 26;
	shf.l.wrap.b32 	%r411, %r1198, %r1198, 21;
	xor.b32  	%r412, %r410, %r411;
	shf.l.wrap.b32 	%r413, %r1198, %r1198, 7;
	xor.b32  	%r414, %r412, %r413;
	and.b32  	%r415, %r1198, %r1195;
	not.b32 	%r416, %r1198;
	and.b32  	%r417, %r1196, %r416;
	or.b32  	%r418, %r415, %r417;
	ld.const.u32 	%r419, [%rd69+4];
	add.s32 	%r420, %r418, %r1197;
	add.s32 	%r421, %r420, %r414;
	add.s32 	%r422, %r421, %r419;
	add.s32 	%r423, %r422, %r393;
	shf.l.wrap.b32 	%r424, %r1194, %r1194, 30;
	shf.l.wrap.b32 	%r425, %r1194, %r1194, 19;
	xor.b32  	%r426, %r424, %r425;
	shf.l.wrap.b32 	%r427, %r1194, %r1194, 10;
	xor.b32  	%r428, %r426, %r427;
	xor.b32  	%r429, %r1191, %r1192;
	and.b32  	%r430, %r1194, %r429;
	and.b32  	%r431, %r1191, %r1192;
	xor.b32  	%r432, %r430, %r431;
	add.s32 	%r433, %r428, %r432;
	add.s32 	%r1197, %r423, %r1193;
	add.s32 	%r1193, %r433, %r423;
	shf.l.wrap.b32 	%r434, %r1197, %r1197, 26;
	shf.l.wrap.b32 	%r435, %r1197, %r1197, 21;
	xor.b32  	%r436, %r434, %r435;
	shf.l.wrap.b32 	%r437, %r1197, %r1197, 7;
	xor.b32  	%r438, %r436, %r437;
	and.b32  	%r439, %r1197, %r1198;
	not.b32 	%r440, %r1197;
	and.b32  	%r441, %r1195, %r440;
	or.b32  	%r442, %r439, %r441;
	ld.const.u32 	%r443, [%rd69+8];
	add.s32 	%r444, %r442, %r1196;
	add.s32 	%r445, %r444, %r438;
	add.s32 	%r446, %r445, %r443;
	add.s32 	%r447, %r446, %r394;
	shf.l.wrap.b32 	%r448, %r1193, %r1193, 30;
	shf.l.wrap.b32 	%r449, %r1193, %r1193, 19;
	xor.b32  	%r450, %r448, %r449;
	shf.l.wrap.b32 	%r451, %r1193, %r1193, 10;
	xor.b32  	%r452, %r450, %r451;
	xor.b32  	%r453, %r1194, %r1191;
	and.b32  	%r454, %r1193, %r453;
	and.b32  	%r455, %r1194, %r1191;
	xor.b32  	%r456, %r454, %r455;
	add.s32 	%r457, %r452, %r456;
	add.s32 	%r1196, %r447, %r1192;
	add.s32 	%r1192, %r457, %r447;
	shf.l.wrap.b32 	%r458, %r1196, %r1196, 26;
	shf.l.wrap.b32 	%r459, %r1196, %r1196, 21;
	xor.b32  	%r460, %r458, %r459;
	shf.l.wrap.b32 	%r461, %r1196, %r1196, 7;
	xor.b32  	%r462, %r460, %r461;
	and.b32  	%r463, %r1196, %r1197;
	not.b32 	%r464, %r1196;
	and.b32  	%r465, %r1198, %r464;
	or.b32  	%r466, %r463, %r465;
	ld.const.u32 	%r467, [%rd69+12];
	add.s32 	%r468, %r466, %r1195;
	add.s32 	%r469, %r468, %r462;
	add.s32 	%r470, %r469, %r467;
	add.s32 	%r471, %r470, %r395;
	shf.l.wrap.b32 	%r472, %r1192, %r1192, 30;
	shf.l.wrap.b32 	%r473, %r1192, %r1192, 19;
	xor.b32  	%r474, %r472, %r473;
	shf.l.wrap.b32 	%r475, %r1192, %r1192, 10;
	xor.b32  	%r476, %r474, %r475;
	xor.b32  	%r477, %r1193, %r1194;
	and.b32  	%r478, %r1192, %r477;
	and.b32  	%r479, %r1193, %r1194;
	xor.b32  	%r480, %r478, %r479;
	add.s32 	%r481, %r476, %r480;
	add.s32 	%r1195, %r471, %r1191;
	add.s32 	%r1191, %r481, %r471;
	add.s32 	%r1190, %r1190, 4;
	setp.ne.s32 	%p4, %r1190, 64;
	@%p4 bra 	$L__BB0_6;
	add.s32 	%r1237, %r1191, %r1237;
	add.s32 	%r1236, %r1192, %r1236;
	add.s32 	%r1235, %r1193, %r1235;
	add.s32 	%r1234, %r1194, %r1234;
	add.s32 	%r1233, %r1195, %r1233;
	add.s32 	%r1232, %r1196, %r1232;
	add.s32 	%r1231, %r1197, %r1231;
	add.s32 	%r1230, %r1198, %r1230;
	add.s64 	%rd115, %rd6, 64;
	and.b64  	%rd12, %rd121, 4294967232;
	setp.le.u64 	%p5, %rd115, %rd12;
	mov.u64 	%rd116, %rd6;
	@%p5 bra 	$L__BB0_3;
	st.local.v2.u32 	[%rd3], {%r1237, %r1236};
	st.local.v2.u32 	[%rd3+8], {%r1235, %r1234};
	st.local.v2.u32 	[%rd3+16], {%r1233, %r1232};
	st.local.v2.u32 	[%rd3+24], {%r1231, %r1230};
	add.s64 	%rd118, %rd118, %rd12;
	and.b64  	%rd119, %rd121, 63;
$L__BB0_9:
	setp.eq.s64 	%p6, %rd119, 0;
	mov.b32 	%r1207, 0;
	@%p6 bra 	$L__BB0_13;
	st.local.u32 	[%rd3+96], %rd119;
	add.s64 	%rd17, %rd3, 32;
	mov.b64 	%rd120, 0;
$L__BB0_11:
	add.s64 	%rd72, %rd118, %rd120;
	ld.global.u8 	%rs17, [%rd72];
	add.s64 	%rd73, %rd17, %rd120;
	st.local.u8 	[%rd73], %rs17;
	add.s64 	%rd120, %rd120, 1;
	setp.lt.u64 	%p7, %rd120, %rd119;
	@%p7 bra 	$L__BB0_11;
	ld.local.u64 	%rd121, [%rd3+104];
	ld.local.u32 	%r1207, [%rd3+96];
$L__BB0_13:
	mov.b32 	%r1265, 0;
	st.local.v2.b32 	[%rd129+8], {%r1265, %r1265};
	st.local.v2.b32 	[%rd129+16], {%r1265, %r1265};
	st.local.v2.b32 	[%rd129+24], {%r1265, %r1265};
	st.local.v2.b32 	[%rd129+32], {%r1265, %r1265};
	st.local.v2.b32 	[%rd129+40], {%r1265, %r1265};
	st.local.v2.b32 	[%rd129+48], {%r1265, %r1265};
	st.local.v2.b32 	[%rd129+56], {%r1265, %r1265};
	st.local.v2.b32 	[%rd129+64], {%r1265, %r1265};
	mov.b32 	%r484, 128;
	st.local.v2.b32 	[%rd129], {%r484, %r1265};
	sub.s64 	%rd74, 56, %rd121;
	and.b64  	%rd75, %rd74, 63;
	setp.eq.s64 	%p8, %rd75, 0;
	selp.b64 	%rd76, 64, %rd75, %p8;
	add.s64 	%rd77, %rd129, %rd76;
	shl.b64 	%rd78, %rd121, 3;
	shr.u64 	%rd79, %rd121, 53;
	st.local.u8 	[%rd77], %rd79;
	shr.u64 	%rd80, %rd121, 45;
	st.local.u8 	[%rd77+1], %rd80;
	shr.u64 	%rd81, %rd121, 37;
	st.local.u8 	[%rd77+2], %rd81;
	shr.u64 	%rd82, %rd121, 29;
	st.local.u8 	[%rd77+3], %rd82;
	shr.u64 	%rd83, %rd121, 21;
	st.local.u8 	[%rd77+4], %rd83;
	shr.u64 	%rd84, %rd121, 13;
	st.local.u8 	[%rd77+5], %rd84;
	shr.u64 	%rd85, %rd121, 5;
	st.local.u8 	[%rd77+6], %rd85;
	st.local.u8 	[%rd77+7], %rd78;
	add.s64 	%rd130, %rd76, 8;
	add.s64 	%rd86, %rd121, %rd130;
	st.local.u64 	[%rd3+104], %rd86;
	setp.eq.s32 	%p9, %r1207, 0;
	@%p9 bra 	$L__BB0_25;
	sub.s32 	%r486, 64, %r1207;
	cvt.u64.u32 	%rd87, %r486;
	min.u64 	%rd23, %rd130, %rd87;
	setp.eq.s32 	%p10, %r1207, 64;
	mov.b32 	%r1208, 64;
	@%p10 bra 	$L__BB0_18;
	cvt.u64.u32 	%rd89, %r1207;
	add.s64 	%rd90, %rd89, %rd3;
	add.s64 	%rd24, %rd90, 32;
	mov.b64 	%rd122, 0;
$L__BB0_16:
	add.s64 	%rd91, %rd129, %rd122;
	ld.local.u8 	%rs18, [%rd91];
	add.s64 	%rd92, %rd24, %rd122;
	st.local.u8 	[%rd92], %rs18;
	add.s64 	%rd122, %rd122, 1;
	setp.lt.u64 	%p11, %rd122, %rd23;
	@%p11 bra 	$L__BB0_16;
	ld.local.u32 	%r1208, [%rd3+96];
$L__BB0_18:
	cvt.u32.u64 	%r487, %rd23;
	add.s32 	%r1265, %r1208, %r487;
	st.local.u32 	[%rd3+96], %r1265;
	setp.ne.s32 	%p12, %r1265, 64;
	@%p12 bra 	$L__BB0_24;
	ld.local.v2.b32 	{%r489, %r490}, [%rd3+32];
	bfe.u32 	%r491, %r490, 16, 8;
	cvt.u16.u32 	%rs19, %r491;
	bfe.u32 	%r492, %r490, 8, 8;
	bfe.u32 	%r493, %r490, 0, 8;
	bfe.u32 	%r494, %r489, 16, 8;
	cvt.u16.u32 	%rs20, %r494;
	bfe.u32 	%r495, %r489, 8, 8;
	bfe.u32 	%r496, %r489, 0, 8;
	shl.b32 	%r497, %r496, 24;
	shl.b32 	%r498, %r495, 16;
	and.b32  	%r499, %r498, 16711680;
	or.b32  	%r500, %r499, %r497;
	and.b16  	%rs21, %rs20, 255;
	mul.wide.u16 	%r501, %rs21, 256;
	or.b32  	%r502, %r500, %r501;
	bfe.u32 	%r503, %r489, 24, 8;
	or.b32  	%r504, %r502, %r503;
	shl.b32 	%r505, %r493, 24;
	shl.b32 	%r506, %r492, 16;
	and.b32  	%r507, %r506, 16711680;
	or.b32  	%r508, %r507, %r505;
	and.b16  	%rs22, %rs19, 255;
	mul.wide.u16 	%r509, %rs22, 256;
	or.b32  	%r510, %r508, %r509;
	bfe.u32 	%r511, %r490, 24, 8;
	or.b32  	%r512, %r510, %r511;
	ld.local.v2.b32 	{%r513, %r514}, [%rd3+40];
	bfe.u32 	%r515, %r514, 16, 8;
	cvt.u16.u32 	%rs23, %r515;
	bfe.u32 	%r516, %r514, 8, 8;
	bfe.u32 	%r517, %r514, 0, 8;
	bfe.u32 	%r518, %r513, 16, 8;
	cvt.u16.u32 	%rs24, %r518;
	bfe.u32 	%r519, %r513, 8, 8;
	bfe.u32 	%r520, %r513, 0, 8;
	shl.b32 	%r521, %r520, 24;
	shl.b32 	%r522, %r519, 16;
	and.b32  	%r523, %r522, 16711680;
	or.b32  	%r524, %r523, %r521;
	and.b16  	%rs25, %rs24, 255;
	mul.wide.u16 	%r525, %rs25, 256;
	or.b32  	%r526, %r524, %r525;
	bfe.u32 	%r527, %r513, 24, 8;
	or.b32  	%r528, %r526, %r527;
	shl.b32 	%r529, %r517, 24;
	shl.b32 	%r530, %r516, 16;
	and.b32  	%r531, %r530, 16711680;
	or.b32  	%r532, %r531, %r529;
	and.b16  	%rs26, %rs23, 255;
	mul.wide.u16 	%r533, %rs26, 256;
	or.b32  	%r534, %r532, %r533;
	bfe.u32 	%r535, %r514, 24, 8;
	or.b32  	%r536, %r534, %r535;
	st.local.v4.u32 	[%rd1], {%r504, %r512, %r528, %r536};
	ld.local.v2.b32 	{%r537, %r538}, [%rd3+48];
	bfe.u32 	%r539, %r538, 16, 8;
	cvt.u16.u32 	%rs27, %r539;
	bfe.u32 	%r540, %r538, 8, 8;
	bfe.u32 	%r541, %r538, 0, 8;
	bfe.u32 	%r542, %r537, 16, 8;
	cvt.u16.u32 	%rs28, %r542;
	bfe.u32 	%r543, %r537, 8, 8;
	bfe.u32 	%r544, %r537, 0, 8;
	shl.b32 	%r545, %r544, 24;
	shl.b32 	%r546, %r543, 16;
	and.b32  	%r547, %r546, 16711680;
	or.b32  	%r548, %r547, %r545;
	and.b16  	%rs29, %rs28, 255;
	mul.wide.u16 	%r549, %rs29, 256;
	or.b32  	%r550, %r548, %r549;
	bfe.u32 	%r551, %r537, 24, 8;
	or.b32  	%r552, %r550, %r551;
	shl.b32 	%r553, %r541, 24;
	shl.b32 	%r554, %r540, 16;
	and.b32  	%r555, %r554, 16711680;
	or.b32  	%r556, %r555, %r553;
	and.b16  	%rs30, %rs27, 255;
	mul.wide.u16 	%r557, %rs30, 256;
	or.b32  	%r558, %r556, %r557;
	bfe.u32 	%r559, %r538, 24, 8;
	or.b32  	%r560, %r558, %r559;
	ld.local.v2.b32 	{%r561, %r562}, [%rd3+56];
	bfe.u32 	%r563, %r562, 16, 8;
	cvt.u16.u32 	%rs31, %r563;
	bfe.u32 	%r564, %r562, 8, 8;
	bfe.u32 	%r565, %r562, 0, 8;
	bfe.u32 	%r566, %r561, 16, 8;
	cvt.u16.u32 	%rs32, %r566;
	bfe.u32 	%r567, %r561, 8, 8;
	bfe.u32 	%r568, %r561, 0, 8;
	shl.b32 	%r569, %r568, 24;
	shl.b32 	%r570, %r567, 16;
	and.b32  	%r571, %r570, 16711680;
	or.b32  	%r572, %r571, %r569;
	and.b16  	%rs33, %rs32, 255;
	mul.wide.u16 	%r573, %rs33, 256;
	or.b32  	%r574, %r572, %r573;
	bfe.u32 	%r575, %r561, 24, 8;
	or.b32  	%r576, %r574, %r575;
	shl.b32 	%r577, %r565, 24;
	shl.b32 	%r578, %r564, 16;
	and.b32  	%r579, %r578, 16711680;
	or.b32  	%r580, %r579, %r577;
	and.b16  	%rs34, %rs31, 255;
	mul.wide.u16 	%r581, %rs34, 256;
	or.b32  	%r582, %r580, %r581;
	bfe.u32 	%r583, %r562, 24, 8;
	or.b32  	%r584, %r582, %r583;
	st.local.v4.u32 	[%rd1+16], {%r552, %r560, %r576, %r584};
	ld.local.v2.b32 	{%r585, %r586}, [%rd3+64];
	bfe.u32 	%r587, %r586, 16, 8;
	cvt.u16.u32 	%rs35, %r587;
	bfe.u32 	%r588, %r586, 8, 8;
	bfe.u32 	%r589, %r586, 0, 8;
	bfe.u32 	%r590, %r585, 16, 8;
	cvt.u16.u32 	%rs36, %r590;
	bfe.u32 	%r591, %r585, 8, 8;
	bfe.u32 	%r592, %r585, 0, 8;
	shl.b32 	%r593, %r592, 24;
	shl.b32 	%r594, %r591, 16;
	and.b32  	%r595, %r594, 16711680;
	or.b32  	%r596, %r595, %r593;
	and.b16  	%rs37, %rs36, 255;
	mul.wide.u16 	%r597, %rs37, 256;
	or.b32  	%r598, %r596, %r597;
	bfe.u32 	%r599, %r585, 24, 8;
	or.b32  	%r600, %r598, %r599;
	shl.b32 	%r601, %r589, 24;
	shl.b32 	%r602, %r588, 16;
	and.b32  	%r603, %r602, 16711680;
	or.b32  	%r604, %r603, %r601;
	and.b16  	%rs38, %rs35, 255;
	mul.wide.u16 	%r605, %rs38, 256;
	or.b32  	%r606, %r604, %r605;
	bfe.u32 	%r607, %r586, 24, 8;
	or.b32  	%r608, %r606, %r607;
	ld.local.v2.b32 	{%r609, %r610}, [%rd3+72];
	bfe.u32 	%r611, %r610, 16, 8;
	cvt.u16.u32 	%rs39, %r611;
	bfe.u32 	%r612, %r610, 8, 8;
	bfe.u32 	%r613, %r610, 0, 8;
	bfe.u32 	%r614, %r609, 16, 8;
	cvt.u16.u32 	%rs40, %r614;
	bfe.u32 	%r615, %r609, 8, 8;
	bfe.u32 	%r616, %r609, 0, 8;
	shl.b32 	%r617, %r616, 24;
	shl.b32 	%r618, %r615, 16;
	and.b32  	%r619, %r618, 16711680;
	or.b32  	%r620, %r619, %r617;
	and.b16  	%rs41, %rs40, 255;
	mul.wide.u16 	%r621, %rs41, 256;
	or.b32  	%r622, %r620, %r621;
	bfe.u32 	%r623, %r609, 24, 8;
	or.b32  	%r624, %r622, %r623;
	shl.b32 	%r625, %r613, 24;
	shl.b32 	%r626, %r612, 16;
	and.b32  	%r627, %r626, 16711680;
	or.b32  	%r628, %r627, %r625;
	and.b16  	%rs42, %rs39, 255;
	mul.wide.u16 	%r629, %rs42, 256;
	or.b32  	%r630, %r628, %r629;
	bfe.u32 	%r631, %r610, 24, 8;
	or.b32  	%r632, %r630, %r631;
	st.local.v4.u32 	[%rd1+32], {%r600, %r608, %r624, %r632};
	ld.local.v2.b32 	{%r633, %r634}, [%rd3+80];
	bfe.u32 	%r635, %r634, 16, 8;
	cvt.u16.u32 	%rs43, %r635;
	bfe.u32 	%r636, %r634, 8, 8;
	bfe.u32 	%r637, %r634, 0, 8;
	bfe.u32 	%r638, %r633, 16, 8;
	cvt.u16.u32 	%rs44, %r638;
	bfe.u32 	%r639, %r633, 8, 8;
	bfe.u32 	%r640, %r633, 0, 8;
	shl.b32 	%r641, %r640, 24;
	shl.b32 	%r642, %r639, 16;
	and.b32  	%r643, %r642, 16711680;
	or.b32  	%r644, %r643, %r641;
	and.b16  	%rs45, %rs44, 255;
	mul.wide.u16 	%r645, %rs45, 256;
	or.b32  	%r646, %r644, %r645;
	bfe.u32 	%r647, %r633, 24, 8;
	or.b32  	%r648, %r646, %r647;
	shl.b32 	%r649, %r637, 24;
	shl.b32 	%r650, %r636, 16;
	and.b32  	%r651, %r650, 16711680;
	or.b32  	%r652, %r651, %r649;
	and.b16  	%rs46, %rs43, 255;
	mul.wide.u16 	%r653, %rs46, 256;
	or.b32  	%r654, %r652, %r653;
	bfe.u32 	%r655, %r634, 24, 8;
	or.b32  	%r656, %r654, %r655;
	ld.local.v2.b32 	{%r657, %r658}, [%rd3+88];
	bfe.u32 	%r659, %r658, 16, 8;
	cvt.u16.u32 	%rs47, %r659;
	bfe.u32 	%r660, %r658, 8, 8;
	bfe.u32 	%r661, %r658, 0, 8;
	bfe.u32 	%r662, %r657, 16, 8;
	cvt.u16.u32 	%rs48, %r662;
	bfe.u32 	%r663, %r657, 8, 8;
	bfe.u32 	%r664, %r657, 0, 8;
	shl.b32 	%r665, %r664, 24;
	shl.b32 	%r666, %r663, 16;
	and.b32  	%r667, %r666, 16711680;
	or.b32  	%r668, %r667, %r665;
	and.b16  	%rs49, %rs48, 255;
	mul.wide.u16 	%r669, %rs49, 256;
	or.b32  	%r670, %r668, %r669;
	bfe.u32 	%r671, %r657, 24, 8;
	or.b32  	%r672, %r670, %r671;
	shl.b32 	%r673, %r661, 24;
	shl.b32 	%r674, %r660, 16;
	and.b32  	%r675, %r674, 16711680;
	or.b32  	%r676, %r675, %r673;
	and.b16  	%rs50, %rs47, 255;
	mul.wide.u16 	%r677, %rs50, 256;
	or.b32  	%r678, %r676, %r677;
	bfe.u32 	%r679, %r658, 24, 8;
	or.b32  	%r680, %r678, %r679;
	st.local.v4.u32 	[%rd1+48], {%r648, %r656, %r672, %r680};
	add.s64 	%rd123, %rd1, 40;
	mov.b64 	%rd93, {%r624, %r681};
	cvt.u32.u64 	%r1209, %rd93;
	mov.b32 	%r1210, 0;
$L__BB0_20:
	add.s64 	%rd29, %rd123, 16;
	ld.local.v2.u32 	{%r58, %r682}, [%rd123+16];
	shf.l.wrap.b32 	%r683, %r58, %r58, 15;
	shf.l.wrap.b32 	%r684, %r58, %r58, 13;
	xor.b32  	%r685, %r683, %r684;
	shr.u32 	%r686, %r58, 10;
	xor.b32  	%r687, %r685, %r686;
	ld.local.u32 	%r688, [%rd123+-4];
	add.s32 	%r689, %r687, %r688;
	ld.local.v4.u32 	{%r690, %r691, %r692, %r693}, [%rd123+-40];
	mov.b64 	%rd94, {%r692, %r693};
	shf.l.wrap.b32 	%r694, %r691, %r691, 25;
	shf.l.wrap.b32 	%r695, %r691, %r691, 14;
	xor.b32  	%r696, %r694, %r695;
	shr.u32 	%r697, %r691, 3;
	xor.b32  	%r698, %r696, %r697;
	add.s32 	%r699, %r689, %r690;
	add.s32 	%r700, %r699, %r698;
	shf.l.wrap.b32 	%r701, %r682, %r682, 15;
	shf.l.wrap.b32 	%r702, %r682, %r682, 13;
	xor.b32  	%r703, %r701, %r702;
	shr.u32 	%r704, %r682, 10;
	xor.b32  	%r705, %r703, %r704;
	add.s32 	%r706, %r705, %r1209;
	shf.l.wrap.b32 	%r707, %r692, %r692, 25;
	shf.l.wrap.b32 	%r708, %r692, %r692, 14;
	xor.b32  	%r709, %r707, %r708;
	shr.u32 	%r710, %r692, 3;
	xor.b32  	%r711, %r709, %r710;
	add.s32 	%r712, %r706, %r691;
	add.s32 	%r713, %r712, %r711;
	st.local.v2.u32 	[%rd123+24], {%r700, %r713};
	shf.l.wrap.b32 	%r714, %r700, %r700, 15;
	shf.l.wrap.b32 	%r715, %r700, %r700, 13;
	xor.b32  	%r716, %r714, %r715;
	shr.u32 	%r717, %r700, 10;
	xor.b32  	%r718, %r716, %r717;
	ld.local.u32 	%r719, [%rd123+4];
	add.s32 	%r720, %r718, %r719;
	shf.l.wrap.b32 	%r721, %r693, %r693, 25;
	shf.l.wrap.b32 	%r722, %r693, %r693, 14;
	xor.b32  	%r723, %r721, %r722;
	shr.u32 	%r724, %r693, 3;
	xor.b32  	%r725, %r723, %r724;
	add.s32 	%r726, %r720, %r692;
	add.s32 	%r727, %r726, %r725;
	st.local.u32 	[%rd123+32], %r727;
	shf.l.wrap.b32 	%r728, %r713, %r713, 15;
	shf.l.wrap.b32 	%r729, %r713, %r713, 13;
	xor.b32  	%r730, %r728, %r729;
	shr.u32 	%r731, %r713, 10;
	xor.b32  	%r732, %r730, %r731;
	ld.local.u32 	%r733, [%rd123+8];
	add.s32 	%r734, %r732, %r733;
	ld.local.u32 	%r735, [%rd123+-24];
	shf.l.wrap.b32 	%r736, %r735, %r735, 25;
	shf.l.wrap.b32 	%r737, %r735, %r735, 14;
	xor.b32  	%r738, %r736, %r737;
	shr.u32 	%r739, %r735, 3;
	xor.b32  	%r740, %r738, %r739;
	{ .reg .b32 tmp; mov.b64 {tmp, %r741}, %rd94; }
	add.s32 	%r742, %r734, %r741;
	add.s32 	%r743, %r742, %r740;
	st.local.u32 	[%rd123+36], %r743;
	add.s32 	%r1210, %r1210, 4;
	setp.ne.s32 	%p13, %r1210, 48;
	mov.u32 	%r1209, %r58;
	mov.u64 	%rd123, %rd29;
	@%p13 bra 	$L__BB0_20;
	mov.b32 	%r1211, 0;
	mov.u64 	%rd96, K;
	mov.u32 	%r1212, %r1237;
	mov.u32 	%r1213, %r1236;
	mov.u32 	%r1214, %r1235;
	mov.u32 	%r1215, %r1234;
	mov.u32 	%r1216, %r1233;
	mov.u32 	%r1217, %r1232;
	mov.u32 	%r1218, %r1231;
	mov.u32 	%r1219, %r1230;
$L__BB0_22:
	shf.l.wrap.b32 	%r745, %r1216, %r1216, 26;
	shf.l.wrap.b32 	%r746, %r1216, %r1216, 21;
	xor.b32  	%r747, %r745, %r746;
	shf.l.wrap.b32 	%r748, %r1216, %r1216, 7;
	xor.b32  	%r749, %r747, %r748;
	and.b32  	%r750, %r1216, %r1217;
	not.b32 	%r751, %r1216;
	and.b32  	%r752, %r1218, %r751;
	or.b32  	%r753, %r750, %r752;
	mul.wide.u32 	%rd95, %r1211, 4;
	add.s64 	%rd97, %rd96, %rd95;
	ld.const.u32 	%r754, [%rd97];
	add.s64 	%rd98, %rd1, %rd95;
	ld.local.v4.u32 	{%r755, %r756, %r757, %r758}, [%rd98];
	add.s32 	%r759, %r753, %r1219;
	add.s32 	%r760, %r759, %r749;
	add.s32 	%r761, %r760, %r754;
	add.s32 	%r762, %r761, %r755;
	shf.l.wrap.b32 	%r763, %r1212, %r1212, 30;
	shf.l.wrap.b32 	%r764, %r1212, %r1212, 19;
	xor.b32  	%r765, %r763, %r764;
	shf.l.wrap.b32 	%r766, %r1212, %r1212, 10;
	xor.b32  	%r767, %r765, %r766;
	xor.b32  	%r768, %r1213, %r1214;
	and.b32  	%r769, %r1212, %r768;
	and.b32  	%r770, %r1213, %r1214;
	xor.b32  	%r771, %r769, %r770;
	add.s32 	%r772, %r767, %r771;
	add.s32 	%r1219, %r762, %r1215;
	add.s32 	%r1215, %r772, %r762;
	shf.l.wrap.b32 	%r773, %r1219, %r1219, 26;
	shf.l.wrap.b32 	%r774, %r1219, %r1219, 21;
	xor.b32  	%r775, %r773, %r774;
	shf.l.wrap.b32 	%r776, %r1219, %r1219, 7;
	xor.b32  	%r777, %r775, %r776;
	and.b32  	%r778, %r1219, %r1216;
	not.b32 	%r779, %r1219;
	and.b32  	%r780, %r1217, %r779;
	or.b32  	%r781, %r778, %r780;
	ld.const.u32 	%r782, [%rd97+4];
	add.s32 	%r783, %r781, %r1218;
	add.s32 	%r784, %r783, %r777;
	add.s32 	%r785, %r784, %r782;
	add.s32 	%r786, %r785, %r756;
	shf.l.wrap.b32 	%r787, %r1215, %r1215, 30;
	shf.l.wrap.b32 	%r788, %r1215, %r1215, 19;
	xor.b32  	%r789, %r787, %r788;
	shf.l.wrap.b32 	%r790, %r1215, %r1215, 10;
	xor.b32  	%r791, %r789, %r790;
	xor.b32  	%r792, %r1212, %r1213;
	and.b32  	%r793, %r1215, %r792;
	and.b32  	%r794, %r1212, %r1213;
	xor.b32  	%r795, %r793, %r794;
	add.s32 	%r796, %r791, %r795;
	add.s32 	%r1218, %r786, %r1214;
	add.s32 	%r1214, %r796, %r786;
	shf.l.wrap.b32 	%r797, %r1218, %r1218, 26;
	shf.l.wrap.b32 	%r798, %r1218, %r1218, 21;
	xor.b32  	%r799, %r797, %r798;
	shf.l.wrap.b32 	%r800, %r1218, %r1218, 7;
	xor.b32  	%r801, %r799, %r800;
	and.b32  	%r802, %r1218, %r1219;
	not.b32 	%r803, %r1218;
	and.b32  	%r804, %r1216, %r803;
	or.b32  	%r805, %r802, %r804;
	ld.const.u32 	%r806, [%rd97+8];
	add.s32 	%r807, %r805, %r1217;
	add.s32 	%r808, %r807, %r801;
	add.s32 	%r809, %r808, %r806;
	add.s32 	%r810, %r809, %r757;
	shf.l.wrap.b32 	%r811, %r1214, %r1214, 30;
	shf.l.wrap.b32 	%r812, %r1214, %r1214, 19;
	xor.b32  	%r813, %r811, %r812;
	shf.l.wrap.b32 	%r814, %r1214, %r1214, 10;
	xor.b32  	%r815, %r813, %r814;
	xor.b32  	%r816, %r1215, %r1212;
	and.b32  	%r817, %r1214, %r816;
	and.b32  	%r818, %r1215, %r1212;
	xor.b32  	%r819, %r817, %r818;
	add.s32 	%r820, %r815, %r819;
	add.s32 	%r1217, %r810, %r1213;
	add.s32 	%r1213, %r820, %r810;
	shf.l.wrap.b32 	%r821, %r1217, %r1217, 26;
	shf.l.wrap.b32 	%r822, %r1217, %r1217, 21;
	xor.b32  	%r823, %r821, %r822;
	shf.l.wrap.b32 	%r824, %r1217, %r1217, 7;
	xor.b32  	%r825, %r823, %r824;
	and.b32  	%r826, %r1217, %r1218;
	not.b32 	%r827, %r1217;
	and.b32  	%r828, %r1219, %r827;
	or.b32  	%r829, %r826, %r828;
	ld.const.u32 	%r830, [%rd97+12];
	add.s32 	%r831, %r829, %r1216;
	add.s32 	%r832, %r831, %r825;
	add.s32 	%r833, %r832, %r830;
	add.s32 	%r834, %r833, %r758;
	shf.l.wrap.b32 	%r835, %r1213, %r1213, 30;
	shf.l.wrap.b32 	%r836, %r1213, %r1213, 19;
	xor.b32  	%r837, %r835, %r836;
	shf.l.wrap.b32 	%r838, %r1213, %r1213, 10;
	xor.b32  	%r839, %r837, %r838;
	xor.b32  	%r840, %r1214, %r1215;
	and.b32  	%r841, %r1213, %r840;
	and.b32  	%r842, %r1214, %r1215;
	xor.b32  	%r843, %r841, %r842;
	add.s32 	%r844, %r839, %r843;
	add.s32 	%r1216, %r834, %r1212;
	add.s32 	%r1212, %r844, %r834;
	add.s32 	%r1211, %r1211, 4;
	setp.ne.s32 	%p14, %r1211, 64;
	@%p14 bra 	$L__BB0_22;
	add.s32 	%r1237, %r1212, %r1237;
	add.s32 	%r1236, %r1213, %r1236;
	add.s32 	%r1235, %r1214, %r1235;
	add.s32 	%r1234, %r1215, %r1234;
	add.s32 	%r1233, %r1216, %r1233;
	add.s32 	%r1232, %r1217, %r1232;
	add.s32 	%r1231, %r1218, %r1231;
	add.s32 	%r1230, %r1219, %r1230;
	st.local.v2.u32 	[%rd3], {%r1237, %r1236};
	st.local.v2.u32 	[%rd3+8], {%r1235, %r1234};
	st.local.v2.u32 	[%rd3+16], {%r1233, %r1232};
	st.local.v2.u32 	[%rd3+24], {%r1231, %r1230};
	mov.b32 	%r1265, 0;
	st.local.u32 	[%rd3+96], %r1265;
$L__BB0_24:
	add.s64 	%rd129, %rd129, %rd23;
	sub.s64 	%rd130, %rd130, %rd23;
$L__BB0_25:
	setp.lt.u64 	%p15, %rd130, 64;
	@%p15 bra 	$L__BB0_33;
	mov.b64 	%rd127, 0;
	mov.b64 	%rd126, 64;
	add.s64 	%rd36, %rd1, 40;
$L__BB0_27:
	mov.u64 	%rd34, %rd126;
	add.s64 	%rd101, %rd129, %rd127;
	ld.local.u8 	%r847, [%rd101];
	shl.b32 	%r848, %r847, 24;
	ld.local.u8 	%r849, [%rd101+1];
	shl.b32 	%r850, %r849, 16;
	or.b32  	%r851, %r850, %r848;
	ld.local.u8 	%rs51, [%rd101+2];
	mul.wide.u16 	%r852, %rs51, 256;
	or.b32  	%r853, %r851, %r852;
	ld.local.u8 	%r854, [%rd101+3];
	or.b32  	%r855, %r853, %r854;
	ld.local.u8 	%r856, [%rd101+4];
	shl.b32 	%r857, %r856, 24;
	ld.local.u8 	%r858, [%rd101+5];
	shl.b32 	%r859, %r858, 16;
	or.b32  	%r860, %r859, %r857;
	ld.local.u8 	%rs52, [%rd101+6];
	mul.wide.u16 	%r861, %rs52, 256;
	or.b32  	%r862, %r860, %r861;
	ld.local.u8 	%r863, [%rd101+7];
	or.b32  	%r864, %r862, %r863;
	ld.local.u8 	%r865, [%rd101+8];
	shl.b32 	%r866, %r865, 24;
	ld.local.u8 	%r867, [%rd101+9];
	shl.b32 	%r868, %r867, 16;
	or.b32  	%r869, %r868, %r866;
	ld.local.u8 	%rs53, [%rd101+10];
	mul.wide.u16 	%r870, %rs53, 256;
	or.b32  	%r871, %r869, %r870;
	ld.local.u8 	%r872, [%rd101+11];
	or.b32  	%r873, %r871, %r872;
	ld.local.u8 	%r874, [%rd101+12];
	shl.b32 	%r875, %r874, 24;
	ld.local.u8 	%r876, [%rd101+13];
	shl.b32 	%r877, %r876, 16;
	or.b32  	%r878, %r877, %r875;
	ld.local.u8 	%rs54, [%rd101+14];
	mul.wide.u16 	%r879, %rs54, 256;
	or.b32  	%r880, %r878, %r879;
	ld.local.u8 	%r881, [%rd101+15];
	or.b32  	%r882, %r880, %r881;
	st.local.v4.u32 	[%rd1], {%r855, %r864, %r873, %r882};
	ld.local.u8 	%r883, [%rd101+16];
	shl.b32 	%r884, %r883, 24;
	ld.local.u8 	%r885, [%rd101+17];
	shl.b32 	%r886, %r885, 16;
	or.b32  	%r887, %r886, %r884;
	ld.local.u8 	%rs55, [%rd101+18];
	mul.wide.u16 	%r888, %rs55, 256;
	or.b32  	%r889, %r887, %r888;
	ld.local.u8 	%r890, [%rd101+19];
	or.b32  	%r891, %r889, %r890;
	ld.local.u8 	%r892, [%rd101+20];
	shl.b32 	%r893, %r892, 24;
	ld.local.u8 	%r894, [%rd101+21];
	shl.b32 	%r895, %r894, 16;
	or.b32  	%r896, %r895, %r893;
	ld.local.u8 	%rs56, [%rd101+22];
	mul.wide.u16 	%r897, %rs56, 256;
	or.b32  	%r898, %r896, %r897;
	ld.local.u8 	%r899, [%rd101+23];
	or.b32  	%r900, %r898, %r899;
	ld.local.u8 	%r901, [%rd101+24];
	shl.b32 	%r902, %r901, 24;
	ld.local.u8 	%r903, [%rd101+25];
	shl.b32 	%r904, %r903, 16;
	or.b32  	%r905, %r904, %r902;
	ld.local.u8 	%rs57, [%rd101+26];
	mul.wide.u16 	%r906, %rs57, 256;
	or.b32  	%r907, %r905, %r906;
	ld.local.u8 	%r908, [%rd101+27];
	or.b32  	%r909, %r907, %r908;
	ld.local.u8 	%r910, [%rd101+28];
	shl.b32 	%r911, %r910, 24;
	ld.local.u8 	%r912, [%rd101+29];
	shl.b32 	%r913, %r912, 16;
	or.b32  	%r914, %r913, %r911;
	ld.local.u8 	%rs58, [%rd101+30];
	mul.wide.u16 	%r915, %rs58, 256;
	or.b32  	%r916, %r914, %r915;
	ld.local.u8 	%r917, [%rd101+31];
	or.b32  	%r918, %r916, %r917;
	st.local.v4.u32 	[%rd1+16], {%r891, %r900, %r909, %r918};
	ld.local.u8 	%r919, [%rd101+32];
	shl.b32 	%r920, %r919, 24;
	ld.local.u8 	%r921, [%rd101+33];
	shl.b32 	%r922, %r921, 16;
	or.b32  	%r923, %r922, %r920;
	ld.local.u8 	%rs59, [%rd101+34];
	mul.wide.u16 	%r924, %rs59, 256;
	or.b32  	%r925, %r923, %r924;
	ld.local.u8 	%r926, [%rd101+35];
	or.b32  	%r927, %r925, %r926;
	ld.local.u8 	%r928, [%rd101+36];
	shl.b32 	%r929, %r928, 24;
	ld.local.u8 	%r930, [%rd101+37];
	shl.b32 	%r931, %r930, 16;
	or.b32  	%r932, %r931, %r929;
	ld.local.u8 	%rs60, [%rd101+38];
	mul.wide.u16 	%r933, %rs60, 256;
	or.b32  	%r934, %r932, %r933;
	ld.local.u8 	%r935, [%rd101+39];
	or.b32  	%r936, %r934, %r935;
	ld.local.u8 	%r937, [%rd101+40];
	shl.b32 	%r938, %r937, 24;
	ld.local.u8 	%r939, [%rd101+41];
	shl.b32 	%r940, %r939, 16;
	or.b32  	%r941, %r940, %r938;
	ld.local.u8 	%rs61, [%rd101+42];
	mul.wide.u16 	%r942, %rs61, 256;
	or.b32  	%r943, %r941, %r942;
	ld.local.u8 	%r944, [%rd101+43];
	or.b32  	%r945, %r943, %r944;
	ld.local.u8 	%r946, [%rd101+44];
	shl.b32 	%r947, %r946, 24;
	ld.local.u8 	%r948, [%rd101+45];
	shl.b32 	%r949, %r948, 16;
	or.b32  	%r950, %r949, %r947;
	ld.local.u8 	%rs62, [%rd101+46];
	mul.wide.u16 	%r951, %rs62, 256;
	or.b32  	%r952, %r950, %r951;
	ld.local.u8 	%r953, [%rd101+47];
	or.b32  	%r954, %r952, %r953;
	st.local.v4.u32 	[%rd1+32], {%r927, %r936, %r945, %r954};
	ld.local.u8 	%r955, [%rd101+48];
	shl.b32 	%r956, %r955, 24;
	ld.local.u8 	%r957, [%rd101+49];
	shl.b32 	%r958, %r957, 16;
	or.b32  	%r959, %r958, %r956;
	ld.local.u8 	%rs63, [%rd101+50];
	mul.wide.u16 	%r960, %rs63, 256;
	or.b32  	%r961, %r959, %r960;
	ld.local.u8 	%r962, [%rd101+51];
	or.b32  	%r963, %r961, %r962;
	ld.local.u8 	%r964, [%rd101+52];
	shl.b32 	%r965, %r964, 24;
	ld.local.u8 	%r966, [%rd101+53];
	shl.b32 	%r967, %r966, 16;
	or.b32  	%r968, %r967, %r965;
	ld.local.u8 	%rs64, [%rd101+54];
	mul.wide.u16 	%r969, %rs64, 256;
	or.b32  	%r970, %r968, %r969;
	ld.local.u8 	%r971, [%rd101+55];
	or.b32  	%r972, %r970, %r971;
	ld.local.u8 	%r973, [%rd101+56];
	shl.b32 	%r974, %r973, 24;
	ld.local.u8 	%r975, [%rd101+57];
	shl.b32 	%r976, %r975, 16;
	or.b32  	%r977, %r976, %r974;
	ld.local.u8 	%rs65, [%rd101+58];
	mul.wide.u16 	%r978, %rs65, 256;
	or.b32  	%r979, %r977, %r978;
	ld.local.u8 	%r980, [%rd101+59];
	or.b32  	%r981, %r979, %r980;
	ld.local.u8 	%r982, [%rd101+60];
	shl.b32 	%r983, %r982, 24;
	ld.local.u8 	%r984, [%rd101+61];
	shl.b32 	%r985, %r984, 16;
	or.b32  	%r986, %r985, %r983;
	ld.local.u8 	%rs66, [%rd101+62];
	mul.wide.u16 	%r987, %rs66, 256;
	or.b32  	%r988, %r986, %r987;
	ld.local.u8 	%r989, [%rd101+63];
	or.b32  	%r990, %r988, %r989;
	st.local.v4.u32 	[%rd1+48], {%r963, %r972, %r981, %r990};
	mov.b64 	%rd102, {%r945, %r991};
	cvt.u32.u64 	%r1246, %rd102;
	mov.b32 	%r1247, 0;
	mov.u64 	%rd128, %rd36;
$L__BB0_28:
	add.s64 	%rd38, %rd128, 16;
	ld.local.v2.u32 	{%r115, %r992}, [%rd128+16];
	shf.l.wrap.b32 	%r993, %r115, %r115, 15;
	shf.l.wrap.b32 	%r994, %r115, %r115, 13;
	xor.b32  	%r995, %r993, %r994;
	shr.u32 	%r996, %r115, 10;
	xor.b32  	%r997, %r995, %r996;
	ld.local.u32 	%r998, [%rd128+-4];
	add.s32 	%r999, %r997, %r998;
	ld.local.v4.u32 	{%r1000, %r1001, %r1002, %r1003}, [%rd128+-40];
	mov.b64 	%rd103, {%r1002, %r1003};
	shf.l.wrap.b32 	%r1004, %r1001, %r1001, 25;
	shf.l.wrap.b32 	%r1005, %r1001, %r1001, 14;
	xor.b32  	%r1006, %r1004, %r1005;
	shr.u32 	%r1007, %r1001, 3;
	xor.b32  	%r1008, %r1006, %r1007;
	add.s32 	%r1009, %r999, %r1000;
	add.s32 	%r1010, %r1009, %r1008;
	shf.l.wrap.b32 	%r1011, %r992, %r992, 15;
	shf.l.wrap.b32 	%r1012, %r992, %r992, 13;
	xor.b32  	%r1013, %r1011, %r1012;
	shr.u32 	%r1014, %r992, 10;
	xor.b32  	%r1015, %r1013, %r1014;
	add.s32 	%r1016, %r1015, %r1246;
	shf.l.wrap.b32 	%r1017, %r1002, %r1002, 25;
	shf.l.wrap.b32 	%r1018, %r1002, %r1002, 14;
	xor.b32  	%r1019, %r1017, %r1018;
	shr.u32 	%r1020, %r1002, 3;
	xor.b32  	%r1021, %r1019, %r1020;
	add.s32 	%r1022, %r1016, %r1001;
	add.s32 	%r1023, %r1022, %r1021;
	st.local.v2.u32 	[%rd128+24], {%r1010, %r1023};
	shf.l.wrap.b32 	%r1024, %r1010, %r1010, 15;
	shf.l.wrap.b32 	%r1025, %r1010, %r1010, 13;
	xor.b32  	%r1026, %r1024, %r1025;
	shr.u32 	%r1027, %r1010, 10;
	xor.b32  	%r1028, %r1026, %r1027;
	ld.local.u32 	%r1029, [%rd128+4];
	add.s32 	%r1030, %r1028, %r1029;
	shf.l.wrap.b32 	%r1031, %r1003, %r1003, 25;
	shf.l.wrap.b32 	%r1032, %r1003, %r1003, 14;
	xor.b32  	%r1033, %r1031, %r1032;
	shr.u32 	%r1034, %r1003, 3;
	xor.b32  	%r1035, %r1033, %r1034;
	add.s32 	%r1036, %r1030, %r1002;
	add.s32 	%r1037, %r1036, %r1035;
	st.local.u32 	[%rd128+32], %r1037;
	shf.l.wrap.b32 	%r1038, %r1023, %r1023, 15;
	shf.l.wrap.b32 	%r1039, %r1023, %r1023, 13;
	xor.b32  	%r1040, %r1038, %r1039;
	shr.u32 	%r1041, %r1023, 10;
	xor.b32  	%r1042, %r1040, %r1041;
	ld.local.u32 	%r1043, [%rd128+8];
	add.s32 	%r1044, %r1042, %r1043;
	ld.local.u32 	%r1045, [%rd128+-24];
	shf.l.wrap.b32 	%r1046, %r1045, %r1045, 25;
	shf.l.wrap.b32 	%r1047, %r1045, %r1045, 14;
	xor.b32  	%r1048, %r1046, %r1047;
	shr.u32 	%r1049, %r1045, 3;
	xor.b32  	%r1050, %r1048, %r1049;
	{ .reg .b32 tmp; mov.b64 {tmp, %r1051}, %rd103; }
	add.s32 	%r1052, %r1044, %r1051;
	add.s32 	%r1053, %r1052, %r1050;
	st.local.u32 	[%rd128+36], %r1053;
	add.s32 	%r1247, %r1247, 4;
	setp.ne.s32 	%p16, %r1247, 48;
	mov.u32 	%r1246, %r115;
	mov.u64 	%rd128, %rd38;
	@%p16 bra 	$L__BB0_28;
	mov.b32 	%r1248, 0;
	mov.u32 	%r1249, %r1237;
	mov.u32 	%r1250, %r1236;
	mov.u32 	%r1251, %r1235;
	mov.u32 	%r1252, %r1234;
	mov.u32 	%r1253, %r1233;
	mov.u32 	%r1254, %r1232;
	mov.u32 	%r1255, %r1231;
	mov.u32 	%r1256, %r1230;
$L__BB0_30:
	shf.l.wrap.b32 	%r1055, %r1253, %r1253, 26;
	shf.l.wrap.b32 	%r1056, %r1253, %r1253, 21;
	xor.b32  	%r1057, %r1055, %r1056;
	shf.l.wrap.b32 	%r1058, %r1253, %r1253, 7;
	xor.b32  	%r1059, %r1057, %r1058;
	and.b32  	%r1060, %r1253, %r1254;
	not.b32 	%r1061, %r1253;
	and.b32  	%r1062, %r1255, %r1061;
	or.b32  	%r1063, %r1060, %r1062;
	mul.wide.u32 	%rd104, %r1248, 4;
	mov.u64 	%rd105, K;
	add.s64 	%rd106, %rd105, %rd104;
	ld.const.u32 	%r1064, [%rd106];
	add.s64 	%rd107, %rd1, %rd104;
	ld.local.v4.u32 	{%r1065, %r1066, %r1067, %r1068}, [%rd107];
	add.s32 	%r1069, %r1063, %r1256;
	add.s32 	%r1070, %r1069, %r1059;
	add.s32 	%r1071, %r1070, %r1064;
	add.s32 	%r1072, %r1071, %r1065;
	shf.l.wrap.b32 	%r1073, %r1249, %r1249, 30;
	shf.l.wrap.b32 	%r1074, %r1249, %r1249, 19;
	xor.b32  	%r1075, %r1073, %r1074;
	shf.l.wrap.b32 	%r1076, %r1249, %r1249, 10;
	xor.b32  	%r1077, %r1075, %r1076;
	xor.b32  	%r1078, %r1250, %r1251;
	and.b32  	%r1079, %r1249, %r1078;
	and.b32  	%r1080, %r1250, %r1251;
	xor.b32  	%r1081, %r1079, %r1080;
	add.s32 	%r1082, %r1077, %r1081;
	add.s32 	%r1256, %r1072, %r1252;
	add.s32 	%r1252, %r1082, %r1072;
	shf.l.wrap.b32 	%r1083, %r1256, %r1256, 26;
	shf.l.wrap.b32 	%r1084, %r1256, %r1256, 21;
	xor.b32  	%r1085, %r1083, %r1084;
	shf.l.wrap.b32 	%r1086, %r1256, %r1256, 7;
	xor.b32  	%r1087, %r1085, %r1086;
	and.b32  	%r1088, %r1256, %r1253;
	not.b32 	%r1089, %r1256;
	and.b32  	%r1090, %r1254, %r1089;
	or.b32  	%r1091, %r1088, %r1090;
	ld.const.u32 	%r1092, [%rd106+4];
	add.s32 	%r1093, %r1091, %r1255;
	add.s32 	%r1094, %r1093, %r1087;
	add.s32 	%r1095, %r1094, %r1092;
	add.s32 	%r1096, %r1095, %r1066;
	shf.l.wrap.b32 	%r1097, %r1252, %r1252, 30;
	shf.l.wrap.b32 	%r1098, %r1252, %r1252, 19;
	xor.b32  	%r1099, %r1097, %r1098;
	shf.l.wrap.b32 	%r1100, %r1252, %r1252, 10;
	xor.b32  	%r1101, %r1099, %r1100;
	xor.b32  	%r1102, %r1249, %r1250;
	and.b32  	%r1103, %r1252, %r1102;
	and.b32  	%r1104, %r1249, %r1250;
	xor.b32  	%r1105, %r1103, %r1104;
	add.s32 	%r1106, %r1101, %r1105;
	add.s32 	%r1255, %r1096, %r1251;
	add.s32 	%r1251, %r1106, %r1096;
	shf.l.wrap.b32 	%r1107, %r1255, %r1255, 26;
	shf.l.wrap.b32 	%r1108, %r1255, %r1255, 21;
	xor.b32  	%r1109, %r1107, %r1108;
	shf.l.wrap.b32 	%r1110, %r1255, %r1255, 7;
	xor.b32  	%r1111, %r1109, %r1110;
	and.b32  	%r1112, %r1255, %r1256;
	not.b32 	%r1113, %r1255;
	and.b32  	%r1114, %r1253, %r1113;
	or.b32  	%r1115, %r1112, %r1114;
	ld.const.u32 	%r1116, [%rd106+8];
	add.s32 	%r1117, %r1115, %r1254;
	add.s32 	%r1118, %r1117, %r1111;
	add.s32 	%r1119, %r1118, %r1116;
	add.s32 	%r1120, %r1119, %r1067;
	shf.l.wrap.b32 	%r1121, %r1251, %r1251, 30;
	shf.l.wrap.b32 	%r1122, %r1251, %r1251, 19;
	xor.b32  	%r1123, %r1121, %r1122;
	shf.l.wrap.b32 	%r1124, %r1251, %r1251, 10;
	xor.b32  	%r1125, %r1123, %r1124;
	xor.b32  	%r1126, %r1252, %r1249;
	and.b32  	%r1127, %r1251, %r1126;
	and.b32  	%r1128, %r1252, %r1249;
	xor.b32  	%r1129, %r1127, %r1128;
	add.s32 	%r1130, %r1125, %r1129;
	add.s32 	%r1254, %r1120, %r1250;
	add.s32 	%r1250, %r1130, %r1120;
	shf.l.wrap.b32 	%r1131, %r1254, %r1254, 26;
	shf.l.wrap.b32 	%r1132, %r1254, %r1254, 21;
	xor.b32  	%r1133, %r1131, %r1132;
	shf.l.wrap.b32 	%r1134, %r1254, %r1254, 7;
	xor.b32  	%r1135, %r1133, %r1134;
	and.b32  	%r1136, %r1254, %r1255;
	not.b32 	%r1137, %r1254;
	and.b32  	%r1138, %r1256, %r1137;
	or.b32  	%r1139, %r1136, %r1138;
	ld.const.u32 	%r1140, [%rd106+12];
	add.s32 	%r1141, %r1139, %r1253;
	add.s32 	%r1142, %r1141, %r1135;
	add.s32 	%r1143, %r1142, %r1140;
	add.s32 	%r1144, %r1143, %r1068;
	shf.l.wrap.b32 	%r1145, %r1250, %r1250, 30;
	shf.l.wrap.b32 	%r1146, %r1250, %r1250, 19;
	xor.b32  	%r1147, %r1145, %r1146;
	shf.l.wrap.b32 	%r1148, %r1250, %r1250, 10;
	xor.b32  	%r1149, %r1147, %r1148;
	xor.b32  	%r1150, %r1251, %r1252;
	and.b32  	%r1151, %r1250, %r1150;
	and.b32  	%r1152, %r1251, %r1252;
	xor.b32  	%r1153, %r1151, %r1152;
	add.s32 	%r1154, %r1149, %r1153;
	add.s32 	%r1253, %r1144, %r1249;
	add.s32 	%r1249, %r1154, %r1144;
	add.s32 	%r1248, %r1248, 4;
	setp.ne.s32 	%p17, %r1248, 64;
	@%p17 bra 	$L__BB0_30;
	add.s32 	%r1237, %r1249, %r1237;
	add.s32 	%r1236, %r1250, %r1236;
	add.s32 	%r1235, %r1251, %r1235;
	add.s32 	%r1234, %r1252, %r1234;
	add.s32 	%r1233, %r1253, %r1233;
	add.s32 	%r1232, %r1254, %r1232;
	add.s32 	%r1231, %r1255, %r1231;
	add.s32 	%r1230, %r1256, %r1230;
	add.s64 	%rd126, %rd34, 64;
	and.b64  	%rd40, %rd130, -64;
	setp.le.u64 	%p18, %rd126, %rd40;
	mov.u64 	%rd127, %rd34;
	@%p18 bra 	$L__BB0_27;
	add.s64 	%rd129, %rd129, %rd40;
	and.b64  	%rd130, %rd130, 63;
$L__BB0_33:
	setp.eq.s64 	%p19, %rd130, 0;
	@%p19 bra 	$L__BB0_37;
	st.local.u32 	[%rd3+96], %rd130;
	add.s64 	%rd45, %rd3, 32;
	mov.b64 	%rd131, 0;
$L__BB0_35:
	add.s64 	%rd109, %rd129, %rd131;
	ld.local.u8 	%rs67, [%rd109];
	add.s64 	%rd110, %rd45, %rd131;
	st.local.u8 	[%rd110], %rs67;
	add.s64 	%rd131, %rd131, 1;
	setp.lt.u64 	%p20, %rd131, %rd130;
	@%p20 bra 	$L__BB0_35;
	ld.local.u32 	%r1265, [%rd3+96];
$L__BB0_37:
	setp.ne.s32 	%p21, %r1265, 0;
	@%p21 bra 	$L__BB0_39;
	ld.param.u64 	%rd114, [_Z23calculate_sha256_kerneljPKjS0_PKhPh_param_4];
	shl.b32 	%r1155, %r1, 5;
	cvt.u64.u32 	%rd111, %r1155;
	cvta.to.global.u64 	%rd112, %rd114;
	add.s64 	%rd113, %rd112, %rd111;
	shr.u32 	%r1156, %r1237, 24;
	st.global.u8 	[%rd113], %r1156;
	shr.u32 	%r1157, %r1237, 16;
	st.global.u8 	[%rd113+1], %r1157;
	shr.u32 	%r1158, %r1237, 8;
	st.global.u8 	[%rd113+2], %r1158;
	st.global.u8 	[%rd113+3], %r1237;
	shr.u32 	%r1159, %r1236, 24;
	st.global.u8 	[%rd113+4], %r1159;
	shr.u32 	%r1160, %r1236, 16;
	st.global.u8 	[%rd113+5], %r1160;
	shr.u32 	%r1161, %r1236, 8;
	st.global.u8 	[%rd113+6], %r1161;
	st.global.u8 	[%rd113+7], %r1236;
	shr.u32 	%r1162, %r1235, 24;
	st.global.u8 	[%rd113+8], %r1162;
	shr.u32 	%r1163, %r1235, 16;
	st.global.u8 	[%rd113+9], %r1163;
	shr.u32 	%r1164, %r1235, 8;
	st.global.u8 	[%rd113+10], %r1164;
	st.global.u8 	[%rd113+11], %r1235;
	shr.u32 	%r1165, %r1234, 24;
	st.global.u8 	[%rd113+12], %r1165;
	shr.u32 	%r1166, %r1234, 16;
	st.global.u8 	[%rd113+13], %r1166;
	shr.u32 	%r1167, %r1234, 8;
	st.global.u8 	[%rd113+14], %r1167;
	st.global.u8 	[%rd113+15], %r1234;
	shr.u32 	%r1168, %r1233, 24;
	st.global.u8 	[%rd113+16], %r1168;
	shr.u32 	%r1169, %r1233, 16;
	st.global.u8 	[%rd113+17], %r1169;
	shr.u32 	%r1170, %r1233, 8;
	st.global.u8 	[%rd113+18], %r1170;
	st.global.u8 	[%rd113+19], %r1233;
	shr.u32 	%r1171, %r1232, 24;
	st.global.u8 	[%rd113+20], %r1171;
	shr.u32 	%r1172, %r1232, 16;
	st.global.u8 	[%rd113+21], %r1172;
	shr.u32 	%r1173, %r1232, 8;
	st.global.u8 	[%rd113+22], %r1173;
	st.global.u8 	[%rd113+23], %r1232;
	shr.u32 	%r1174, %r1231, 24;
	st.global.u8 	[%rd113+24], %r1174;
	shr.u32 	%r1175, %r1231, 16;
	st.global.u8 	[%rd113+25], %r1175;
	shr.u32 	%r1176, %r1231, 8;
	st.global.u8 	[%rd113+26], %r1176;
	st.global.u8 	[%rd113+27], %r1231;
	shr.u32 	%r1177, %r1230, 24;
	st.global.u8 	[%rd113+28], %r1177;
	shr.u32 	%r1178, %r1230, 16;
	st.global.u8 	[%rd113+29], %r1178;
	shr.u32 	%r1179, %r1230, 8;
	st.global.u8 	[%rd113+30], %r1179;
	st.global.u8 	[%rd113+31], %r1230;
$L__BB0_39:
	ret;

}


// ===== COMPILED SASS (sm_100) =====

	.target	sm_100

	.elftype	@"ET_EXEC"


//--------------------- .note.nv.tkinfo           --------------------------
	.section	.note.nv.tkinfo,"",@"SHT_NOTE"
	.sectionflags	@"SHF_NOTE_NV_TKINFO"
	.tkinfo
        /*0018*/ 	.word	0x00000002
        /*0030*/ 	.string	""
        /*0030*/ 	.string	"ptxas"
        /*0030*/ 	.string	"Cuda compilation tools, release 13.0, V13.0.88"
        /*0030*/ 	.string	"Build cuda_13.0.r13.0/compiler.36424714_0"
        /*0030*/ 	.string	"-arch sm_100 -m 64 "



//--------------------- .note.nv.cuinfo           --------------------------
	.section	.note.nv.cuinfo,"",@"SHT_NOTE"
	.sectionflags	@"SHF_NOTE_NV_CUINFO"
        /*0018*/ 	.short	0x0002
        /*001a*/ 	.short	0x0064
        /*001c*/ 	.short	0x0082
	.zero		2


//--------------------- .nv.info                  --------------------------
	.section	.nv.info,"",@"SHT_CUDA_INFO"
	.align	4


	//----- nvinfo : EIATTR_REGCOUNT
	.align		4
        /*0000*/ 	.byte	0x04, 0x2f
        /*0002*/ 	.short	(.L_2 - .L_1)
	.align		4
.L_1:
        /*0004*/ 	.word	index@(_Z23calculate_sha256_kerneljPKjS0_PKhPh)
        /*0008*/ 	.word	0x00000027


	//----- nvinfo : EIATTR_FRAME_SIZE
	.align		4
.L_2:
        /*000c*/ 	.byte	0x04, 0x11
        /*000e*/ 	.short	(.L_4 - .L_3)
	.align		4
.L_3:
        /*0010*/ 	.word	index@(_Z23calculate_sha256_kerneljPKjS0_PKhPh)
        /*0014*/ 	.word	0x000001c0


	//----- nvinfo : EIATTR_MIN_STACK_SIZE
	.align		4
.L_4:
        /*0018*/ 	.byte	0x04, 0x12
        /*001a*/ 	.short	(.L_6 - .L_5)
	.align		4
.L_5:
        /*001c*/ 	.word	index@(_Z23calculate_sha256_kerneljPKjS0_PKhPh)
        /*0020*/ 	.word	0x000001c0
.L_6:


//--------------------- .nv.compat                --------------------------
	.section	.nv.compat,"",@"SHT_CUDA_COMPAT_INFO"
	.align	4
        /*0000*/ 	.byte	0x02, 0x09, 0x00, 0x00, 0x02, 0x02, 0x01, 0x00, 0x02, 0x05, 0x05, 0x00, 0x03, 0x07, 0x01, 0x01
        /*0010*/ 	.byte	0x02, 0x03, 0x00, 0x00, 0x02, 0x06, 0x01, 0x00, 0x04, 0x0b, 0x08, 0x00, 0x09, 0x00, 0x00, 0x00
        /*0020*/ 	.byte	0x00, 0x00, 0x00, 0x00


//--------------------- .nv.info._Z23calculate_sha256_kerneljPKjS0_PKhPh --------------------------
	.section	.nv.info._Z23calculate_sha256_kerneljPKjS0_PKhPh,"",@"SHT_CUDA_INFO"
	.sectionflags	@""
	.align	4


	//----- nvinfo : EIATTR_CUDA_API_VERSION
	.align		4
        /*0000*/ 	.byte	0x04, 0x37
        /*0002*/ 	.short	(.L_8 - .L_7)
.L_7:
        /*0004*/ 	.word	0x00000082


	//----- nvinfo : EIATTR_KPARAM_INFO
	.align		4
.L_8:
        /*0008*/ 	.byte	0x04, 0x17
        /*000a*/ 	.short	(.L_10 - .L_9)
.L_9:
        /*000c*/ 	.word	0x00000000
        /*0010*/ 	.short	0x0004
        /*0012*/ 	.short	0x0020
        /*0014*/ 	.byte	0x00, 0xf5, 0x21, 0x00


	//----- nvinfo : EIATTR_KPARAM_INFO
	.align		4
.L_10:
        /*0018*/ 	.byte	0x04, 0x17
        /*001a*/ 	.short	(.L_12 - .L_11)
.L_11:
        /*001c*/ 	.word	0x00000000
        /*0020*/ 	.short	0x0003
        /*0022*/ 	.short	0x0018
        /*0024*/ 	.byte	0x00, 0xf5, 0x21, 0x00


	//----- nvinfo : EIATTR_KPARAM_INFO
	.align		4
.L_12:
        /*0028*/ 	.byte	0x04, 0x17
        /*002a*/ 	.short	(.L_14 - .L_13)
.L_13:
        /*002c*/ 	.word	0x00000000
        /*0030*/ 	.short	0x0002
        /*0032*/ 	.short	0x0010
        /*0034*/ 	.byte	0x00, 0xf5, 0x21, 0x00


	//----- nvinfo : EIATTR_KPARAM_INFO
	.align		4
.L_14:
        /*0038*/ 	.byte	0x04, 0x17
        /*003a*/ 	.short	(.L_16 - .L_15)
.L_15:
        /*003c*/ 	.word	0x00000000
        /*0040*/ 	.short	0x0001
        /*0042*/ 	.short	0x0008
        /*0044*/ 	.byte	0x00, 0xf5, 0x21, 0x00


	//----- nvinfo : EIATTR_KPARAM_INFO
	.align		4
.L_16:
        /*0048*/ 	.byte	0x04, 0x17
        /*004a*/ 	.short	(.L_18 - .L_17)
.L_17:
        /*004c*/ 	.word	0x00000000
        /*0050*/ 	.short	0x0000
        /*0052*/ 	.short	0x0000
        /*0054*/ 	.byte	0x00, 0xf0, 0x11, 0x00


	//----- nvinfo : EIATTR_SPARSE_MMA_MASK
	.align		4
.L_18:
        /*0058*/ 	.byte	0x03, 0x50
        /*005a*/ 	.short	0x0000


	//----- nvinfo : EIATTR_MAXREG_COUNT
	.align		4
        /*005c*/ 	.byte	0x03, 0x1b
        /*005e*/ 	.short	0x00ff


	//----- nvinfo : EIATTR_MERCURY_ISA_VERSION
	.align		4
        /*0060*/ 	.byte	0x03, 0x5f
        /*0062*/ 	.short	0x0101


	//----- nvinfo : EIATTR_VRC_CTA_INIT_COUNT
	.align		4
        /*0064*/ 	.byte	0x02, 0x4a
	.zero		1
	.zero		1


	//----- nvinfo : EIATTR_EXIT_INSTR_OFFSETS
	.align		4
        /*0068*/ 	.byte	0x04, 0x1c
        /*006a*/ 	.short	(.L_20 - .L_19)


	//   ....[0]....
.L_19:
        /*006c*/ 	.word	0x00000080


	//   ....[1]....
        /*0070*/ 	.word	0x00004360


	//   ....[2]....
        /*0074*/ 	.word	0x00004720


	//----- nvinfo : EIATTR_CRS_STACK_SIZE
	.align		4
.L_20:
        /*0078*/ 	.byte	0x04, 0x1e
        /*007a*/ 	.short	(.L_22 - .L_21)
.L_21:
        /*007c*/ 	.word	0x00000000


	//----- nvinfo : EIATTR_CBANK_PARAM_SIZE
	.align		4
.L_22:
        /*0080*/ 	.byte	0x03, 0x19
        /*0082*/ 	.short	0x0028


	//----- nvinfo : EIATTR_PARAM_CBANK
	.align		4
        /*0084*/ 	.byte	0x04, 0x0a
        /*0086*/ 	.short	(.L_24 - .L_23)
	.align		4
.L_23:
        /*0088*/ 	.word	index@(.nv.constant0._Z23calculate_sha256_kerneljPKjS0_PKhPh)
        /*008c*/ 	.short	0x0380
        /*008e*/ 	.short	0x0028


	//----- nvinfo : EIATTR_SW_WAR
	.align		4
.L_24:
        /*0090*/ 	.byte	0x04, 0x36
        /*0092*/ 	.short	(.L_26 - .L_25)
.L_25:
        /*0094*/ 	.word	0x00000008
.L_26:


//--------------------- .nv.callgraph             --------------------------
	.section	.nv.callgraph,"",@"SHT_CUDA_CALLGRAPH"
	.align	4
	.sectionentsize	8
	.align		4
        /*0000*/ 	.word	0x00000000
	.align		4
        /*0004*/ 	.word	0xffffffff
	.align		4
        /*0008*/ 	.word	0x00000000
	.align		4
        /*000c*/ 	.word	0xfffffffe
	.align		4
        /*0010*/ 	.word	0x00000000
	.align		4
        /*0014*/ 	.word	0xfffffffd
	.align		4
        /*0018*/ 	.word	0x00000000
	.align		4
        /*001c*/ 	.word	0xfffffffc


//--------------------- .nv.constant3             --------------------------
	.section	.nv.constant3,"a",@progbits
	.align	4
.nv.constant3:
	.type		K,@object
	.size		K,(.L_0 - K)
K:
        /*0000*/ 	.byte	0x98, 0x2f, 0x8a, 0x42, 0x91, 0x44, 0x37, 0x71, 0xcf, 0xfb, 0xc0, 0xb5, 0xa5, 0xdb, 0xb5, 0xe9
        /* <DEDUP_REMOVED lines=15> */
.L_0:


//--------------------- .text._Z23calculate_sha256_kerneljPKjS0_PKhPh --------------------------
	.section	.text._Z23calculate_sha256_kerneljPKjS0_PKhPh,"ax",@progbits
	.align	128
        .global         _Z23calculate_sha256_kerneljPKjS0_PKhPh
        .type           _Z23calculate_sha256_kerneljPKjS0_PKhPh,@function
        .size           _Z23calculate_sha256_kerneljPKjS0_PKhPh,(.L_x_32 - _Z23calculate_sha256_kerneljPKjS0_PKhPh)
        .other          _Z23calculate_sha256_kerneljPKjS0_PKhPh,@"STO_CUDA_ENTRY STV_DEFAULT"
_Z23calculate_sha256_kerneljPKjS0_PKhPh:
.text._Z23calculate_sha256_kerneljPKjS0_PKhPh:
[----:B------:R-:W0:Y:S01]  /*0000*/  LDC R1, c[0x0][0x37c] ;  /* 0x0000df00ff017b82 */ /* 0x000e220000000800 */
[----:B------:R-:W1:Y:S07]  /*0010*/  S2R R0, SR_TID.X ;  /* 0x0000000000007919 */ /* 0x000e6e0000002100 */
[----:B------:R-:W1:Y:S01]  /*0020*/  S2UR UR4, SR_CTAID.X ;  /* 0x00000000000479c3 */ /* 0x000e620000002500 */
[----:B------:R-:W2:Y:S01]  /*0030*/  LDCU UR5, c[0x0][0x380] ;  /* 0x00007000ff0577ac */ /* 0x000ea20008000800 */
[----:B0-----:R-:W-:-:S06]  /*0040*/  VIADD R1, R1, 0xfffffe40 ;  /* 0xfffffe4001017836 */ /* 0x001fcc0000000000 */
[----:B------:R-:W1:Y:S02]  /*0050*/  LDC R27, c[0x0][0x360] ;  /* 0x0000d800ff1b7b82 */ /* 0x000e640000000800 */
[----:B-1----:R-:W-:-:S05]  /*0060*/  IMAD R27, R27, UR4, R0 ;  /* 0x000000041b1b7c24 */ /* 0x002fca000f8e0200 */
[----:B--2---:R-:W-:-:S13]  /*0070*/  ISETP.GE.U32.AND P0, PT, R27, UR5, PT ;  /* 0x000000051b007c0c */ /* 0x004fda000bf06070 */
[----:B------:R-:W-:Y:S05]  /*0080*/  @P0 EXIT ;  /* 0x000000000000094d */ /* 0x000fea0003800000 */
[----:B------:R-:W0:Y:S01]  /*0090*/  LDC.64 R12, c[0x0][0x390] ;  /* 0x0000e400ff0c7b82 */ /* 0x000e220000000a00 */
[----:B------:R-:W1:Y:S01]  /*00a0*/  LDCU.64 UR6, c[0x0][0x358] ;  /* 0x00006b00ff0677ac */ /* 0x000e620008000a00 */
[----:B------:R-:W2:Y:S06]  /*00b0*/  LDCU.64 UR4, c[0x0][0x398] ;  /* 0x00007300ff0477ac */ /* 0x000eac0008000a00 */
[----:B------:R-:W3:Y:S01]  /*00c0*/  LDC.64 R8, c[0x0][0x388] ;  /* 0x0000e200ff087b82 */ /* 0x000ee20000000a00 */
[----:B0-----:R-:W-:-:S06]  /*00d0*/  IMAD.WIDE.U32 R12, R27, 0x4, R12 ;  /* 0x000000041b0c7825 */ /* 0x001fcc00078e000c */
[----:B-1----:R-:W2:Y:S01]  /*00e0*/  LDG.E R12, desc[UR6][R12.64] ;  /* 0x000000060c0c7981 */ /* 0x002ea2000c1e1900 */
[----:B---3--:R-:W-:-:S06]  /*00f0*/  IMAD.WIDE.U32 R8, R27, 0x4, R8 ;  /* 0x000000041b087825 */ /* 0x008fcc00078e0008 */
[----:B------:R0:W3:Y:S01]  /*0100*/  LDG.E R8, desc[UR6][R8.64] ;  /* 0x0000000608087981 */ /* 0x0000e2000c1e1900 */
[----:B------:R-:W-:Y:S02]  /*0110*/  IMAD.MOV.U32 R10, RZ, RZ, 0x1f83d9ab ;  /* 0x1f83d9abff0a7424 */ /* 0x000fe400078e00ff */
[----:B------:R-:W-:Y:S01]  /*0120*/  IMAD.MOV.U32 R11, RZ, RZ, 0x5be0cd19 ;  /* 0x5be0cd19ff0b7424 */ /* 0x000fe200078e00ff */
[----:B------:R-:W-:Y:S01]  /*0130*/  STL [R1+0x1a8], RZ ;  /* 0x0001a8ff01007387 */ /* 0x000fe20000100800 */
[----:B0-----:R-:W-:-:S03]  /*0140*/  IMAD.MOV.U32 R9, RZ, RZ, RZ ;  /* 0x000000ffff097224 */ /* 0x001fc600078e00ff */
[----:B------:R-:W-:Y:S01]  /*0150*/  STL.64 [R1+0x160], R10 ;  /* 0x0001600a01007387 */ /* 0x000fe20000100a00 */
[----:B------:R-:W-:Y:S02]  /*0160*/  IMAD.MOV.U32 R2, RZ, RZ, 0x6a09e667 ;  /* 0x6a09e667ff027424 */ /* 0x000fe400078e00ff */
[----:B------:R-:W-:Y:S02]  /*0170*/  IMAD.MOV.U32 R3, RZ, RZ, -0x4498517b ;  /* 0xbb67ae85ff037424 */ /* 0x000fe400078e00ff */
[----:B------:R-:W-:Y:S02]  /*0180*/  IMAD.MOV.U32 R4, RZ, RZ, 0x3c6ef372 ;  /* 0x3c6ef372ff047424 */ /* 0x000fe400078e00ff */
[----:B------:R-:W-:Y:S02]  /*0190*/  IMAD.MOV.U32 R5, RZ, RZ, -0x5ab00ac6 ;  /* 0xa54ff53aff057424 */ /* 0x000fe400078e00ff */
[----:B------:R-:W-:Y:S02]  /*01a0*/  IMAD.MOV.U32 R6, RZ, RZ, 0x510e527f ;  /* 0x510e527fff067424 */ /* 0x000fe400078e00ff */
[----:B------:R-:W-:Y:S01]  /*01b0*/  IMAD.MOV.U32 R7, RZ, RZ, -0x64fa9774 ;  /* 0x9b05688cff077424 */ /* 0x000fe200078e00ff */
[----:B------:R-:W-:Y:S01]  /*01c0*/  BSSY.RECONVERGENT B0, `(.L_x_0) ;  /* 0x0000130000007945 */ /* 0x000fe20003800200 */
[----:B------:R0:W-:Y:S01]  /*01d0*/  STL.64 [R1+0x148], R2 ;  /* 0x0001480201007387 */ /* 0x0001e20000100a00 */
[----:B------:R-:W-:-:S02]  /*01e0*/  VIADD R0, R1, 0x100 ;  /* 0x0000010001007836 */ /* 0x000fc40000000000 */
[----:B------:R-:W-:Y:S01]  /*01f0*/  IMAD.MOV.U32 R25, RZ, RZ, -0x4498517b ;  /* 0xbb67ae85ff197424 */ /* 0x000fe200078e00ff */
[----:B------:R1:W-:Y:S01]  /*0200*/  STL.128 [R1+0x150], R4 ;  /* 0x0001500401007387 */ /* 0x0003e20000100c00 */
[----:B------:R-:W-:Y:S02]  /*0210*/  IMAD.MOV.U32 R24, RZ, RZ, 0x6a09e667 ;  /* 0x6a09e667ff187424 */ /* 0x000fe400078e00ff */
[----:B------:R-:W-:Y:S02]  /*0220*/  IMAD.MOV.U32 R21, RZ, RZ, RZ ;  /* 0x000000ffff157224 */ /* 0x000fe400078e00ff */
[----:B0-----:R-:W-:Y:S02]  /*0230*/  IMAD.MOV.U32 R3, RZ, RZ, 0x5be0cd19 ;  /* 0x5be0cd19ff037424 */ /* 0x001fe400078e00ff */
[----:B------:R-:W-:Y:S02]  /*0240*/  IMAD.MOV.U32 R2, RZ, RZ, 0x1f83d9ab ;  /* 0x1f83d9abff027424 */ /* 0x000fe400078e00ff */
[----:B-1----:R-:W-:-:S02]  /*0250*/  IMAD.MOV.U32 R5, RZ, RZ, -0x5ab00ac6 ;  /* 0xa54ff53aff057424 */ /* 0x002fc400078e00ff */
[----:B------:R-:W-:Y:S02]  /*0260*/  IMAD.MOV.U32 R4, RZ, RZ, 0x3c6ef372 ;  /* 0x3c6ef372ff047424 */ /* 0x000fe400078e00ff */
[----:B------:R-:W-:Y:S02]  /*0270*/  IMAD.MOV.U32 R7, RZ, RZ, -0x64fa9774 ;  /* 0x9b05688cff077424 */ /* 0x000fe400078e00ff */
[----:B------:R-:W-:Y:S01]  /*0280*/  IMAD.MOV.U32 R6, RZ, RZ, 0x510e527f ;  /* 0x510e527fff067424 */ /* 0x000fe200078e00ff */
[----:B--2---:R-:W-:-:S05]  /*0290*/  IADD3 R23, P0, PT, R12, UR4, RZ ;  /* 0x000000040c177c10 */ /* 0x004fca000ff1e0ff */
[----:B------:R-:W-:Y:S01]  /*02a0*/  IMAD.X R22, RZ, RZ, UR5, P0 ;  /* 0x00000005ff167e24 */ /* 0x000fe200080e06ff */
[----:B---3--:R0:W-:Y:S01]  /*02b0*/  STL.64 [R1+0x1b0], R8 ;  /* 0x0001b00801007387 */ /* 0x0081e20000100a00 */
[----:B------:R-:W-:-:S04]  /*02c0*/  ISETP.GE.U32.AND P0, PT, R8, 0x40, PT ;  /* 0x000000400800780c */ /* 0x000fc80003f06070 */
[----:B------:R-:W-:Y:S01]  /*02d0*/  ISETP.GE.U32.AND.EX P0, PT, RZ, RZ, PT, P0 ;  /* 0x000000ffff00720c */ /* 0x000fe20003f06100 */
[----:B------:R-:W-:-:S12]  /*02e0*/  IMAD.MOV.U32 R20, RZ, RZ, R8 ;  /* 0x000000ffff147224 */ /* 0x000fd800078e0008 */
[----:B0-----:R-:W-:Y:S05]  /*02f0*/  @!P0 BRA `(.L_x_1) ;  /* 0x0000001000708947 */ /* 0x001fea0003800000 */
[----:B------:R-:W-:Y:S01]  /*0300*/  BSSY.RECONVERGENT B1, `(.L_x_2) ;  /* 0x0000115000017945 */ /* 0x000fe20003800200 */
[----:B------:R-:W-:Y:S02]  /*0310*/  IMAD.MOV.U32 R29, RZ, RZ, RZ ;  /* 0x000000ffff1d7224 */ /* 0x000fe400078e00ff */
[----:B------:R-:W-:Y:S02]  /*0320*/  IMAD.MOV.U32 R32, RZ, RZ, RZ ;  /* 0x000000ffff207224 */ /* 0x000fe400078e00ff */
[----:B------:R-:W-:Y:S02]  /*0330*/  IMAD.MOV.U32 R28, RZ, RZ, 0x40 ;  /* 0x00000040ff1c7424 */ /* 0x000fe400078e00ff */
[----:B------:R-:W-:Y:S02]  /*0340*/  IMAD.MOV.U32 R26, RZ, RZ, RZ ;  /* 0x000000ffff1a7224 */ /* 0x000fe400078e00ff */
[----:B------:R-:W-:Y:S02]  /*0350*/  IMAD.MOV.U32 R3, RZ, RZ, 0x5be0cd19 ;  /* 0x5be0cd19ff037424 */ /* 0x000fe400078e00ff */
[----:B------:R-:W-:-:S02]  /*0360*/  IMAD.MOV.U32 R2, RZ, RZ, 0x1f83d9ab ;  /* 0x1f83d9abff027424 */ /* 0x000fc400078e00ff */
[----:B------:R-:W-:Y:S02]  /*0370*/  IMAD.MOV.U32 R25, RZ, RZ, -0x4498517b ;  /* 0xbb67ae85ff197424 */ /* 0x000fe400078e00ff */
[----:B------:R-:W-:Y:S02]  /*0380*/  IMAD.MOV.U32 R24, RZ, RZ, 0x6a09e667 ;  /* 0x6a09e667ff187424 */ /* 0x000fe400078e00ff */
[----:B------:R-:W-:Y:S02]  /*0390*/  IMAD.MOV.U32 R7, RZ, RZ, -0x64fa9774 ;  /* 0x9b05688cff077424 */ /* 0x000fe400078e00ff */
[----:B------:R-:W-:Y:S02]  /*03a0*/  IMAD.MOV.U32 R6, RZ, RZ, 0x510e527f ;  /* 0x510e527fff067424 */ /* 0x000fe400078e00ff */
[----:B------:R-:W-:Y:S02]  /*03b0*/  IMAD.MOV.U32 R5, RZ, RZ, -0x5ab00ac6 ;  /* 0xa54ff53aff057424 */ /* 0x000fe400078e00ff */
[----:B------:R-:W-:-:S07]  /*03c0*/  IMAD.MOV.U32 R4, RZ, RZ, 0x3c6ef372 ;  /* 0x3c6ef372ff047424 */ /* 0x000fce00078e00ff */
.L_x_5:
[----:B------:R-:W-:-:S05]  /*03d0*/  IADD3 R30, P0, PT, R29, R23, RZ ;  /* 0x000000171d1e7210 */ /* 0x000fca0007f1e0ff */
[----:B------:R-:W-:-:S05]  /*03e0*/  IMAD.X R31, R32, 0x1, R22, P0 ;  /* 0x00000001201f7824 */ /* 0x000fca00000e0616 */
[----:B------:R-:W2:Y:S04]  /*03f0*/  LDG.E.U8 R8, desc[UR6][R30.64] ;  /* 0x000000061e087981 */ /* 0x000ea8000c1e1100 */
[----:B------:R-:W2:Y:S04]  /*0400*/  LDG.E.U8 R9, desc[UR6][R30.64+0x1] ;  /* 0x000001061e097981 */ /* 0x000ea8000c1e1100 */
[----:B------:R-:W3:Y:S04]  /*0410*/  LDG.E.U8 R10, desc[UR6][R30.64+0x4] ;  /* 0x000004061e0a7981 */ /* 0x000ee8000c1e1100 */
[----:B------:R-:W3:Y:S04]  /*0420*/  LDG.E.U8 R11, desc[UR6][R30.64+0x5] ;  /* 0x000005061e0b7981 */ /* 0x000ee8000c1e1100 */
[----:B------:R-:W4:Y:S04]  /*0430*/  LDG.E.U8 R12, desc[UR6][R30.64+0xc] ;  /* 0x00000c061e0c7981 */ /* 0x000f28000c1e1100 */
[----:B------:R-:W4:Y:S04]  /*0440*/  LDG.E.U8 R15, desc[UR6][R30.64+0xd] ;  /* 0x00000d061e0f7981 */ /* 0x000f28000c1e1100 */
[----:B------:R-:W5:Y:S04]  /*0450*/  LDG.E.U8 R14, desc[UR6][R30.64+0x8] ;  /* 0x000008061e0e7981 */ /* 0x000f68000c1e1100 */
        /* <DEDUP_REMOVED lines=8> */
[----:B------:R-:W5:Y:S01]  /*04e0*/  LDG.E.U8 R35, desc[UR6][R30.64+0x23] ;  /* 0x000023061e237981 */ /* 0x000f62000c1e1100 */
[----:B--2---:R-:W-:-:S02]  /*04f0*/  IMAD R8, R8, 0x100, R9 ;  /* 0x0000010008087824 */ /* 0x004fc400078e0209 */
[----:B---3--:R-:W-:Y:S02]  /*0500*/  IMAD R9, R10, 0x100, R11 ;  /* 0x000001000a097824 */ /* 0x008fe400078e020b */
[----:B------:R-:W2:Y:S04]  /*0510*/  LDG.E.U8 R10, desc[UR6][R30.64+0xb] ;  /* 0x00000b061e0a7981 */ /* 0x000ea8000c1e1100 */
[----:B------:R-:W3:Y:S01]  /*0520*/  LDG.E.U8 R11, desc[UR6][R30.64+0xf] ;  /* 0x00000f061e0b7981 */ /* 0x000ee2000c1e1100 */
[----:B----4-:R-:W-:-:S03]  /*0530*/  IMAD R32, R12, 0x100, R15 ;  /* 0x000001000c207824 */ /* 0x010fc600078e020f */
[----:B------:R-:W4:Y:S04]  /*0540*/  LDG.E.U8 R15, desc[UR6][R30.64+0x7] ;  /* 0x000007061e0f7981 */ /* 0x000f28000c1e1100 */
[----:B------:R-:W4:Y:S01]  /*0550*/  LDG.E.U8 R12, desc[UR6][R30.64+0x10] ;  /* 0x000010061e0c7981 */ /* 0x000f22000c1e1100 */
[----:B-----5:R-:W-:-:S03]  /*0560*/  IMAD R14, R14, 0x100, R13 ;  /* 0x000001000e0e7824 */ /* 0x020fc600078e020d */
[----:B------:R-:W5:Y:S01]  /*0570*/  LDG.E.U8 R13, desc[UR6][R30.64+0x15] ;  /* 0x000015061e0d7981 */ /* 0x000f62000c1e1100 */
[----:B------:R-:W-:Y:S02]  /*0580*/  IMAD R18, R9, 0x100, R18 ;  /* 0x0000010009127824 */ /* 0x000fe400078e0212 */
[----:B------:R-:W-:Y:S02]  /*0590*/  IMAD R19, R14, 0x100, R19 ;  /* 0x000001000e137824 */ /* 0x000fe400078e0213 */
[----:B------:R-:W5:Y:S01]  /*05a0*/  LDG.E.U8 R14, desc[UR6][R30.64+0x1e] ;  /* 0x00001e061e0e7981 */ /* 0x000f62000c1e1100 */
[----:B------:R-:W-:-:S03]  /*05b0*/  IMAD R32, R32, 0x100, R29 ;  /* 0x0000010020207824 */ /* 0x000fc600078e021d */
[----:B------:R-:W5:Y:S01]  /*05c0*/  LDG.E.U8 R29, desc[UR6][R30.64+0x1c] ;  /* 0x00001c061e1d7981 */ /* 0x000f62000c1e1100 */
[----:B------:R-:W-:-:S04]  /*05d0*/  IMAD R17, R8, 0x100, R17 ;  /* 0x0000010008117824 */ /* 0x000fc800078e0211 */
[----:B------:R-:W-:Y:S02]  /*05e0*/  IMAD.U32 R8, R17, 0x100, R16 ;  /* 0x0000010011087824 */ /* 0x000fe400078e0010 */
[----:B------:R-:W5:Y:S04]  /*05f0*/  LDG.E.U8 R16, desc[UR6][R30.64+0x12] ;  /* 0x000012061e107981 */ /* 0x000f68000c1e1100 */
[----:B------:R-:W5:Y:S01]  /*0600*/  LDG.E.U8 R17, desc[UR6][R30.64+0x16] ;  /* 0x000016061e117981 */ /* 0x000f62000c1e1100 */
[----:B--2---:R-:W-:-:S03]  /*0610*/  IMAD.U32 R10, R19, 0x100, R10 ;  /* 0x00000100130a7824 */ /* 0x004fc600078e000a */
[----:B------:R-:W2:Y:S01]  /*0620*/  LDG.E.U8 R19, desc[UR6][R30.64+0x19] ;  /* 0x000019061e137981 */ /* 0x000ea2000c1e1100 */
[----:B---3--:R-:W-:-:S03]  /*0630*/  IMAD.U32 R11, R32, 0x100, R11 ;  /* 0x00000100200b7824 */ /* 0x008fc600078e000b */
[----:B------:R-:W3:Y:S01]  /*0640*/  LDG.E.U8 R32, desc[UR6][R30.64+0x1d] ;  /* 0x00001d061e207981 */ /* 0x000ee2000c1e1100 */
[----:B----4-:R-:W-:-:S03]  /*0650*/  IMAD.U32 R9, R18, 0x100, R15 ;  /* 0x0000010012097824 */ /* 0x010fc600078e000f */
[----:B------:R-:W2:Y:S01]  /*0660*/  LDG.E.U8 R18, desc[UR6][R30.64+0x18] ;  /* 0x000018061e127981 */ /* 0x000ea2000c1e1100 */
[----:B------:R-:W-:-:S03]  /*0670*/  IMAD R33, R12, 0x100, R33 ;  /* 0x000001000c217824 */ /* 0x000fc600078e0221 */
[----:B------:R-:W4:Y:S01]  /*0680*/  LDG.E.U8 R12, desc[UR6][R30.64+0x21] ;  /* 0x000021061e0c7981 */ /* 0x000f22000c1e1100 */
[----:B-----5:R-:W-:-:S03]  /*0690*/  IMAD R34, R34, 0x100, R13 ;  /* 0x0000010022227824 */ /* 0x020fc600078e020d */
[----:B------:R-:W4:Y:S04]  /*06a0*/  LDG.E.U8 R13, desc[UR6][R30.64+0x20] ;  /* 0x000020061e0d7981 */ /* 0x000f28000c1e1100 */
[----:B------:R0:W-:Y:S04]  /*06b0*/  STL.128 [R1], R8 ;  /* 0x0000000801007387 */ /* 0x0001e80000100c00 */
[----:B------:R-:W5:Y:S04]  /*06c0*/  LDG.E.U8 R15, desc[UR6][R30.64+0x1a] ;  /* 0x00001a061e0f7981 */ /* 0x000f68000c1e1100 */
[----:B0-----:R-:W5:Y:S04]  /*06d0*/  LDG.E.U8 R11, desc[UR6][R30.64+0x24] ;  /* 0x000024061e0b7981 */ /* 0x001f68000c1e1100 */
[----:B------:R-:W5:Y:S04]  /*06e0*/  LDG.E.U8 R8, desc[UR6][R30.64+0x25] ;  /* 0x000025061e087981 */ /* 0x000f68000c1e1100 */
[----:B------:R-:W5:Y:S04]  /*06f0*/  LDG.E.U8 R10, desc[UR6][R30.64+0x28] ;  /* 0x000028061e0a7981 */ /* 0x000f68000c1e1100 */
[----:B------:R-:W5:Y:S01]  /*0700*/  LDG.E.U8 R9, desc[UR6][R30.64+0x29] ;  /* 0x000029061e097981 */ /* 0x000f62000c1e1100 */
[----:B------:R-:W-:-:S02]  /*0710*/  IMAD R16, R33, 0x100, R16 ;  /* 0x0000010021107824 */ /* 0x000fc400078e0210 */
[----:B------:R-:W-:Y:S01]  /*0720*/  IMAD R17, R34, 0x100, R17 ;  /* 0x0000010022117824 */ /* 0x000fe200078e0211 */
[----:B------:R-:W5:Y:S04]  /*0730*/  LDG.E.U8 R33, desc[UR6][R30.64+0x2c] ;  /* 0x00002c061e217981 */ /* 0x000f68000c1e1100 */
[----:B------:R-:W5:Y:S01]  /*0740*/  LDG.E.U8 R34, desc[UR6][R30.64+0x2d] ;  /* 0x00002d061e227981 */ /* 0x000f62000c1e1100 */
[----:B---3--:R-:W-:-:S03]  /*0750*/  IMAD R29, R29, 0x100, R32 ;  /* 0x000001001d1d7824 */ /* 0x008fc600078e0220 */
[----:B------:R-:W3:Y:S01]  /*0760*/  LDG.E.U8 R32, desc[UR6][R30.64+0x2a] ;  /* 0x00002a061e207981 */ /* 0x000ee2000c1e1100 */
[----:B--2---:R-:W-:Y:S02]  /*0770*/  IMAD R18, R18, 0x100, R19 ;  /* 0x0000010012127824 */ /* 0x004fe400078e0213 */
[----:B------:R-:W-:Y:S02]  /*0780*/  IMAD R14, R29, 0x100, R14 ;  /* 0x000001001d0e7824 */ /* 0x000fe400078e020e */
[----:B----4-:R-:W-:Y:S02]  /*0790*/  IMAD R12, R13, 0x100, R12 ;  /* 0x000001000d0c7824 */ /* 0x010fe400078e020c */
[----:B------:R-:W2:Y:S01]  /*07a0*/  LDG.E.U8 R13, desc[UR6][R30.64+0x22] ;  /* 0x000022061e0d7981 */ /* 0x000ea2000c1e1100 */
[----:B-----5:R-:W-:-:S03]  /*07b0*/  IMAD R15, R18, 0x100, R15 ;  /* 0x00000100120f7824 */ /* 0x020fc600078e020f */
[----:B------:R-:W4:Y:S01]  /*07c0*/  LDG.E.U8 R18, desc[UR6][R30.64+0x26] ;  /* 0x000026061e127981 */ /* 0x000f22000c1e1100 */
[----:B------:R-:W-:-:S03]  /*07d0*/  IMAD R19, R11, 0x100, R8 ;  /* 0x000001000b137824 */ /* 0x000fc600078e0208 */
[----:B------:R-:W5:Y:S04]  /*07e0*/  LDG.E.U8 R8, desc[UR6][R30.64+0x30] ;  /* 0x000030061e087981 */ /* 0x000f68000c1e1100 */
[----:B------:R-:W5:Y:S01]  /*07f0*/  LDG.E.U8 R11, desc[UR6][R30.64+0x35] ;  /* 0x000035061e0b7981 */ /* 0x000f62000c1e1100 */
[----:B------:R-:W-:-:S03]  /*0800*/  IMAD R29, R10, 0x100, R9 ;  /* 0x000001000a1d7824 */ /* 0x000fc600078e0209 */
[----:B------:R-:W5:Y:S04]  /*0810*/  LDG.E.U8 R9, desc[UR6][R30.64+0x31] ;  /* 0x000031061e097981 */ /* 0x000f68000c1e1100 */
[----:B------:R-:W5:Y:S01]  /*0820*/  LDG.E.U8 R10, desc[UR6][R30.64+0x34] ;  /* 0x000034061e0a7981 */ /* 0x000f62000c1e1100 */
[----:B------:R-:W-:Y:S02]  /*0830*/  IMAD R33, R33, 0x100, R34 ;  /* 0x0000010021217824 */ /* 0x000fe400078e0222 */
[----:B---3--:R-:W-:Y:S02]  /*0840*/  IMAD R32, R29, 0x100, R32 ;  /* 0x000001001d207824 */ /* 0x008fe400078e0220 */
[----:B------:R-:W3:Y:S01]  /*0850*/  LDG.E.U8 R29, desc[UR6][R30.64+0x32] ;  /* 0x000032061e1d7981 */ /* 0x000ee2000c1e1100 */
[----:B--2---:R-:W-:-:S02]  /*0860*/  IMAD R12, R12, 0x100, R13 ;  /* 0x000001000c0c7824 */ /* 0x004fc400078e020d */
[----:B----4-:R-:W-:Y:S02]  /*0870*/  IMAD R13, R19, 0x100, R18 ;  /* 0x00000100130d7824 */ /* 0x010fe400078e0212 */
[----:B------:R-:W2:Y:S01]  /*0880*/  LDG.E.U8 R18, desc[UR6][R30.64+0x36] ;  /* 0x000036061e127981 */ /* 0x000ea2000c1e1100 */
[----:B-----5:R-:W-:-:S03]  /*0890*/  IMAD R34, R8, 0x100, R9 ;  /* 0x0000010008227824 */ /* 0x020fc600078e0209 */
[----:B------:R-:W4:Y:S01]  /*08a0*/  LDG.E.U8 R8, desc[UR6][R30.64+0x2e] ;  /* 0x00002e061e087981 */ /* 0x000f22000c1e1100 */
[----:B------:R-:W-:-:S03]  /*08b0*/  IMAD R19, R10, 0x100, R11 ;  /* 0x000001000a137824 */ /* 0x000fc600078e020b */
[----:B------:R-:W5:Y:S04]  /*08c0*/  LDG.E.U8 R10, desc[UR6][R30.64+0x38] ;  /* 0x000038061e0a7981 */ /* 0x000f68000c1e1100 */
[----:B------:R-:W5:Y:S04]  /*08d0*/  LDG.E.U8 R11, desc[UR6][R30.64+0x39] ;  /* 0x000039061e0b7981 */ /* 0x000f68000c1e1100 */
[----:B------:R-:W5:Y:S01]  /*08e0*/  LDG.E.U8 R9, desc[UR6][R30.64+0x13] ;  /* 0x000013061e097981 */ /* 0x000f62000c1e1100 */
[----:B---3--:R-:W-:Y:S02]  /*08f0*/  IMAD R29, R34, 0x100, R29 ;  /* 0x00000100221d7824 */ /* 0x008fe400078e021d */
[----:B--2---:R-:W-:-:S02]  /*0900*/  IMAD R18, R19, 0x100, R18 ;  /* 0x0000010013127824 */ /* 0x004fc400078e0212 */
[----:B------:R-:W2:Y:S01]  /*0910*/  LDG.E.U8 R19, desc[UR6][R30.64+0x3a] ;  /* 0x00003a061e137981 */ /* 0x000ea2000c1e1100 */
[----:B----4-:R-:W-:Y:S02]  /*0920*/  IMAD R33, R33, 0x100, R8 ;  /* 0x0000010021217824 */ /* 0x010fe400078e0208 */
[----:B-----5:R-:W-:Y:S02]  /*0930*/  IMAD R34, R10, 0x100, R11 ;  /* 0x000001000a227824 */ /* 0x020fe400078e020b */
[----:B------:R-:W3:Y:S01]  /*0940*/  LDG.E.U8 R10, desc[UR6][R30.64+0x17] ;  /* 0x000017061e0a7981 */ /* 0x000ee2000c1e1100 */
[----:B------:R-:W-:-:S03]  /*0950*/  IMAD.U32 R8, R16, 0x100, R9 ;  /* 0x0000010010087824 */ /* 0x000fc600078e0009 */
[----:B------:R-:W4:Y:S04]  /*0960*/  LDG.E.U8 R11, desc[UR6][R30.64+0x1f] ;  /* 0x00001f061e0b7981 */ /* 0x000f28000c1e1100 */
[----:B------:R-:W5:Y:S01]  /*0970*/  LDG.E.U8 R16, desc[UR6][R30.64+0x1b] ;  /* 0x00001b061e107981 */ /* 0x000f62000c1e1100 */
[----:B--2---:R-:W-:-:S03]  /*0980*/  IMAD R19, R34, 0x100, R19 ;  /* 0x0000010022137824 */ /* 0x004fc600078e0213 */
[----:B------:R-:W2:Y:S01]  /*0990*/  LDG.E.U8 R34, desc[UR6][R30.64+0x2f] ;  /* 0x00002f061e227981 */ /* 0x000ea2000c1e1100 */
[----:B---3--:R-:W-:-:S03]  /*09a0*/  IMAD.U32 R9, R17, 0x100, R10 ;  /* 0x0000010011097824 */ /* 0x008fc600078e000a */
[----:B------:R-:W3:Y:S01]  /*09b0*/  LDG.E.U8 R17, desc[UR6][R30.64+0x3d] ;  /* 0x00003d061e117981 */ /* 0x000ee2000c1e1100 */
[----:B----4-:R-:W-:-:S03]  /*09c0*/  IMAD.U32 R11, R14, 0x100, R11 ;  /* 0x000001000e0b7824 */ /* 0x010fc600078e000b */
[----:B------:R-:W4:Y:S01]  /*09d0*/  LDG.E.U8 R14, desc[UR6][R30.64+0x27] ;  /* 0x000027061e0e7981 */ /* 0x000f22000c1e1100 */
[----:B-----5:R-:W-:-:S03]  /*09e0*/  IMAD.U32 R10, R15, 0x100, R16 ;  /* 0x000001000f0a7824 */ /* 0x020fc600078e0010 */
[----:B------:R-:W5:Y:S04]  /*09f0*/  LDG.E.U8 R15, desc[UR6][R30.64+0x2b] ;  /* 0x00002b061e0f7981 */ /* 0x000f68000c1e1100 */
[----:B------:R-:W3:Y:S01]  /*0a00*/  LDG.E.U8 R16, desc[UR6][R30.64+0x3c] ;  /* 0x00003c061e107981 */ /* 0x000ee2000c1e1100 */
[----:B------:R-:W-:-:S03]  /*0a10*/  IMAD.U32 R12, R12, 0x100, R35 ;  /* 0x000001000c0c7824 */ /* 0x000fc600078e0023 */
[----:B------:R-:W3:Y:S01]  /*0a20*/  LDG.E.U8 R35, desc[UR6][R30.64+0x3f] ;  /* 0x00003f061e237981 */ /* 0x000ee2000c1e1100 */
[----:B----4-:R-:W-:Y:S02]  /*0a30*/  IMAD.U32 R13, R13, 0x100, R14 ;  /* 0x000001000d0d7824 */ /* 0x010fe400078e000e */
[----:B-----5:R-:W-:Y:S02]  /*0a40*/  IMAD.U32 R14, R32, 0x100, R15 ;  /* 0x00000100200e7824 */ /* 0x020fe400078e000f */
[----:B--2---:R-:W-:Y:S01]  /*0a50*/  IMAD.U32 R15, R33, 0x100, R34 ;  /* 0x00000100210f7824 */ /* 0x004fe200078e0022 */
[----:B------:R-:W2:Y:S01]  /*0a60*/  LDG.E.U8 R32, desc[UR6][R30.64+0x3b] ;  /* 0x00003b061e207981 */ /* 0x000ea2000c1e1100 */
[----:B---3--:R-:W-:-:S03]  /*0a70*/  IMAD R16, R16, 0x100, R17 ;  /* 0x0000010010107824 */ /* 0x008fc600078e0211 */
[----:B------:R-:W3:Y:S04]  /*0a80*/  LDG.E.U8 R33, desc[UR6][R30.64+0x3e] ;  /* 0x00003e061e217981 */ /* 0x000ee8000c1e1100 */
[----:B------:R-:W4:Y:S04]  /*0a90*/  LDG.E.U8 R17, desc[UR6][R30.64+0x37] ;  /* 0x000037061e117981 */ /* 0x000f28000c1e1100 */
[----:B------:R0:W5:Y:S04]  /*0aa0*/  LDG.E.U8 R34, desc[UR6][R30.64+0x33] ;  /* 0x000033061e227981 */ /* 0x000168000c1e1100 */
[----:B------:R1:W-:Y:S04]  /*0ab0*/  STL.128 [R1+0x10], R8 ;  /* 0x0000100801007387 */ /* 0x0003e80000100c00 */
[----:B------:R1:W-:Y:S01]  /*0ac0*/  STL.128 [R1+0x20], R12 ;  /* 0x0000200c01007387 */ /* 0x0003e20000100c00 */
[----:B0-----:R-:W-:-:S02]  /*0ad0*/  VIADD R30, R1, 0x28 ;  /* 0x00000028011e7836 */ /* 0x001fc40000000000 */
[----:B------:R-:W-:Y:S02]  /*0ae0*/  IMAD.MOV.U32 R31, RZ, RZ, RZ ;  /* 0x000000ffff1f7224 */ /* 0x000fe400078e00ff */
[----:B---3--:R-:W-:Y:S02]  /*0af0*/  IMAD R36, R16, 0x100, R33 ;  /* 0x0000010010247824 */ /* 0x008fe400078e0221 */
[----:B----4-:R-:W-:Y:S02]  /*0b00*/  IMAD.U32 R17, R18, 0x100, R17 ;  /* 0x0000010012117824 */ /* 0x010fe400078e0011 */
[----:B--2---:R-:W-:Y:S02]  /*0b10*/  IMAD.U32 R18, R19, 0x100, R32 ;  /* 0x0000010013127824 */ /* 0x004fe400078e0020 */
[----:B-----5:R-:W-:Y:S02]  /*0b20*/  IMAD.U32 R16, R29, 0x100, R34 ;  /* 0x000001001d107824 */ /* 0x020fe400078e0022 */
[----:B------:R-:W-:-:S05]  /*0b30*/  IMAD.U32 R19, R36, 0x100, R35 ;  /* 0x0000010024137824 */ /* 0x000fca00078e0023 */
[----:B------:R1:W-:Y:S01]  /*0b40*/  STL.128 [R1+0x30], R16 ;  /* 0x0000301001007387 */ /* 0x0003e20000100c00 */
[----:B------:R-:W-:Y:S02]  /*0b50*/  IMAD.MOV.U32 R29, RZ, RZ, R28 ;  /* 0x000000ffff1d7224 */ /* 0x000fe400078e001c */
[----:B------:R-:W-:-:S07]  /*0b60*/  IMAD.MOV.U32 R32, RZ, RZ, R26 ;  /* 0x000000ffff207224 */ /* 0x000fce00078e001a */
.L_x_3:
[----:B-1----:R-:W2:Y:S04]  /*0b70*/  LDL.64 R12, [R30+0x10] ;  /* 0x000010001e0c7983 */ /* 0x002ea80000100a00 */
[----:B------:R-:W3:Y:S04]  /*0b80*/  LDL.128 R8, [R30+-0x28] ;  /* 0xffffd8001e087983 */ /* 0x000ee80000100c00 */
[----:B------:R-:W4:Y:S01]  /*0b90*/  LDL R15, [R30+-0x4] ;  /* 0xfffffc001e0f7983 */ /* 0x000f220000100800 */
[C-C-:B--2---:R-:W-:Y:S02]  /*0ba0*/  SHF.L.W.U32.HI R33, R13.reuse, 0xf, R13.reuse ;  /* 0x0000000f0d217819 */ /* 0x144fe40000010e0d */
[----:B------:R-:W-:-:S02]  /*0bb0*/  SHF.L.W.U32.HI R16, R13, 0xd, R13 ;  /* 0x0000000d0d107819 */ /* 0x000fc40000010e0d */
[----:B------:R-:W-:Y:S02]  /*0bc0*/  SHF.R.U32.HI R13, RZ, 0xa, R13 ;  /* 0x0000000aff0d7819 */ /* 0x000fe4000001160d */
[C---:B------:R-:W-:Y:S02]  /*0bd0*/  SHF.L.W.U32.HI R19, R12.reuse, 0xf, R12 ;  /* 0x0000000f0c137819 */ /* 0x040fe40000010e0c */
[----:B------:R-:W-:Y:S02]  /*0be0*/  LOP3.LUT R33, R13, R33, R16, 0x96, !PT ;  /* 0x000000210d217212 */ /* 0x000fe400078e9610 */
[--C-:B------:R-:W-:Y:S02]  /*0bf0*/  SHF.L.W.U32.HI R16, R12, 0xd, R12.reuse ;  /* 0x0000000d0c107819 */ /* 0x100fe40000010e0c */
[----:B------:R-:W-:Y:S02]  /*0c00*/  SHF.R.U32.HI R13, RZ, 0xa, R12 ;  /* 0x0000000aff0d7819 */ /* 0x000fe4000001160c */
[----:B---3--:R-:W-:-:S02]  /*0c10*/  SHF.L.W.U32.HI R17, R10, 0xe, R10 ;  /* 0x0000000e0a117819 */ /* 0x008fc40000010e0a */
[----:B------:R-:W-:Y:S02]  /*0c20*/  LOP3.LUT R19, R13, R19, R16, 0x96, !PT ;  /* 0x000000130d137212 */ /* 0x000fe400078e9610 */
[----:B------:R-:W2:Y:S01]  /*0c30*/  LDL R16, [R30+0x8] ;  /* 0x000008001e107983 */ /* 0x000ea20000100800 */
[--C-:B------:R-:W-:Y:S02]  /*0c40*/  SHF.L.W.U32.HI R18, R10, 0x19, R10.reuse ;  /* 0x000000190a127819 */ /* 0x100fe40000010e0a */
[----:B------:R-:W-:Y:S01]  /*0c50*/  SHF.R.U32.HI R34, RZ, 0x3, R10 ;  /* 0x00000003ff227819 */ /* 0x000fe2000001160a */
[----:B------:R-:W3:Y:S03]  /*0c60*/  LDL R13, [R30+-0x18] ;  /* 0xffffe8001e0d7983 */ /* 0x000ee60000100800 */
[----:B------:R-:W-:Y:S02]  /*0c70*/  LOP3.LUT R18, R34, R18, R17, 0x96, !PT ;  /* 0x0000001222127212 */ /* 0x000fe400078e9611 */
[----:B------:R-:W5:Y:S01]  /*0c80*/  LDL R17, [R30+0x4] ;  /* 0x000004001e117983 */ /* 0x000f620000100800 */
[----:B------:R-:W-:Y:S01]  /*0c90*/  IADD3 R35, PT, PT, R9, R33, R14 ;  /* 0x0000002109237210 */ /* 0x000fe20007ffe00e */
[----:B------:R-:W-:Y:S01]  /*0ca0*/  VIADD R31, R31, 0x4 ;  /* 0x000000041f1f7836 */ /* 0x000fe20000000000 */
[----:B------:R-:W-:-:S02]  /*0cb0*/  SHF.L.W.U32.HI R14, R9, 0x19, R9 ;  /* 0x00000019090e7819 */ /* 0x000fc40000010e09 */
[--C-:B------:R-:W-:Y:S02]  /*0cc0*/  SHF.L.W.U32.HI R33, R9, 0xe, R9.reuse ;  /* 0x0000000e09217819 */ /* 0x100fe40000010e09 */
[----:B------:R-:W-:Y:S02]  /*0cd0*/  SHF.R.U32.HI R9, RZ, 0x3, R9 ;  /* 0x00000003ff097819 */ /* 0x000fe40000011609 */
[----:B----4-:R-:W-:Y:S02]  /*0ce0*/  IADD3 R19, PT, PT, R8, R19, R15 ;  /* 0x0000001308137210 */ /* 0x010fe40007ffe00f */
[----:B------:R-:W-:Y:S01]  /*0cf0*/  LOP3.LUT R14, R9, R14, R33, 0x96, !PT ;  /* 0x0000000e090e7212 */ /* 0x000fe200078e9621 */
[----:B------:R-:W-:Y:S01]  /*0d00*/  IMAD.IADD R9, R18, 0x1, R35 ;  /* 0x0000000112097824 */ /* 0x000fe200078e0223 */
[C-C-:B------:R-:W-:Y:S02]  /*0d10*/  SHF.L.W.U32.HI R15, R11.reuse, 0x19, R11.reuse ;  /* 0x000000190b0f7819 */ /* 0x140fe40000010e0b */
[----:B------:R-:W-:-:S02]  /*0d20*/  SHF.L.W.U32.HI R8, R11, 0xe, R11 ;  /* 0x0000000e0b087819 */ /* 0x000fc40000010e0b */
[----:B------:R-:W-:Y:S02]  /*0d30*/  SHF.R.U32.HI R18, RZ, 0x3, R11 ;  /* 0x00000003ff127819 */ /* 0x000fe4000001160b */
[----:B------:R-:W-:Y:S02]  /*0d40*/  ISETP.NE.AND P0, PT, R31, 0x30, PT ;  /* 0x000000301f00780c */ /* 0x000fe40003f05270 */
[----:B------:R-:W-:Y:S01]  /*0d50*/  LOP3.LUT R15, R18, R15, R8, 0x96, !PT ;  /* 0x0000000f120f7212 */ /* 0x000fe200078e9608 */
[----:B------:R-:W-:Y:S01]  /*0d60*/  IMAD.IADD R8, R14, 0x1, R19 ;  /* 0x000000010e087824 */ /* 0x000fe200078e0213 */
[C-C-:B------:R-:W-:Y:S02]  /*0d70*/  SHF.L.W.U32.HI R14, R9.reuse, 0xf, R9.reuse ;  /* 0x0000000f090e7819 */ /* 0x140fe40000010e09 */
[--C-:B------:R-:W-:Y:S02]  /*0d80*/  SHF.L.W.U32.HI R19, R9, 0xd, R9.reuse ;  /* 0x0000000d09137819 */ /* 0x100fe40000010e09 */
[----:B------:R-:W-:Y:S01]  /*0d90*/  SHF.R.U32.HI R18, RZ, 0xa, R9 ;  /* 0x0000000aff127819 */ /* 0x000fe20000011609 */
[----:B------:R-:W-:Y:S03]  /*0da0*/  STL.64 [R30+0x18], R8 ;  /* 0x000018081e007387 */ /* 0x000fe60000100a00 */
[----:B------:R-:W-:-:S02]  /*0db0*/  LOP3.LUT R33, R18, R14, R19, 0x96, !PT ;  /* 0x0000000e12217212 */ /* 0x000fc400078e9613 */
[C-C-:B------:R-:W-:Y:S02]  /*0dc0*/  SHF.L.W.U32.HI R14, R8.reuse, 0xf, R8.reuse ;  /* 0x0000000f080e7819 */ /* 0x140fe40000010e08 */
[--C-:B------:R-:W-:Y:S02]  /*0dd0*/  SHF.L.W.U32.HI R19, R8, 0xd, R8.reuse ;  /* 0x0000000d08137819 */ /* 0x100fe40000010e08 */
[----:B------:R-:W-:-:S04]  /*0de0*/  SHF.R.U32.HI R18, RZ, 0xa, R8 ;  /* 0x0000000aff127819 */ /* 0x000fc80000011608 */
[----:B------:R-:W-:Y:S02]  /*0df0*/  LOP3.LUT R14, R18, R14, R19, 0x96, !PT ;  /* 0x0000000e120e7212 */ /* 0x000fe400078e9613 */
[----:B--2---:R-:W-:Y:S02]  /*0e00*/  IADD3 R18, PT, PT, R11, R33, R16 ;  /* 0x000000210b127210 */ /* 0x004fe40007ffe010 */
[C-C-:B---3--:R-:W-:Y:S02]  /*0e10*/  SHF.L.W.U32.HI R11, R13.reuse, 0x19, R13.reuse ;  /* 0x000000190d0b7819 */ /* 0x148fe40000010e0d */
[--C-:B------:R-:W-:Y:S02]  /*0e20*/  SHF.L.W.U32.HI R16, R13, 0xe, R13.reuse ;  /* 0x0000000e0d107819 */ /* 0x100fe40000010e0d */
[----:B------:R-:W-:Y:S02]  /*0e30*/  SHF.R.U32.HI R13, RZ, 0x3, R13 ;  /* 0x00000003ff0d7819 */ /* 0x000fe4000001160d */
[----:B-----5:R-:W-:Y:S01]  /*0e40*/  IADD3 R14, PT, PT, R10, R14, R17 ;  /* 0x0000000e0a0e7210 */ /* 0x020fe20007ffe011 */
[----:B------:R-:W-:Y:S01]  /*0e50*/  VIADD R10, R30, 0x10 ;  /* 0x000000101e0a7836 */ /* 0x000fe20000000000 */
[----:B------:R-:W-:-:S03]  /*0e60*/  LOP3.LUT R11, R13, R11, R16, 0x96, !PT ;  /* 0x0000000b0d0b7212 */ /* 0x000fc600078e9610 */
[----:B------:R-:W-:Y:S02]  /*0e70*/  IMAD.IADD R15, R15, 0x1, R14 ;  /* 0x000000010f0f7824 */ /* 0x000fe400078e020e */
[----:B------:R-:W-:Y:S02]  /*0e80*/  IMAD.IADD R11, R11, 0x1, R18 ;  /* 0x000000010b0b7824 */ /* 0x000fe400078e0212 */
[----:B------:R-:W-:Y:S01]  /*0e90*/  IMAD.MOV.U32 R14, RZ, RZ, R12 ;  /* 0x000000ffff0e7224 */ /* 0x000fe200078e000c */
[----:B------:R-:W-:Y:S04]  /*0ea0*/  STL [R30+0x20], R15 ;  /* 0x0000200f1e007387 */ /* 0x000fe80000100800 */
[----:B------:R0:W-:Y:S02]  /*0eb0*/  STL [R30+0x24], R11 ;  /* 0x0000240b1e007387 */ /* 0x0001e40000100800 */
[----:B0-----:R-:W-:Y:S01]  /*0ec0*/  IMAD.MOV.U32 R30, RZ, RZ, R10 ;  /* 0x000000ffff1e7224 */ /* 0x001fe200078e000a */
[----:B------:R-:W-:Y:S06]  /*0ed0*/  @P0 BRA `(.L_x_3) ;  /* 0xfffffffc00240947 */ /* 0x000fec000383ffff */
[----:B------:R-:W-:Y:S02]  /*0ee0*/  IMAD.MOV.U32 R34, RZ, RZ, RZ ;  /* 0x000000ffff227224 */ /* 0x000fe400078e00ff */
[----:B------:R-:W-:Y:S02]  /*0ef0*/  IMAD.MOV.U32 R31, RZ, RZ, R24 ;  /* 0x000000ffff1f7224 */ /* 0x000fe400078e0018 */
[----:B------:R-:W-:Y:S02]  /*0f00*/  IMAD.MOV.U32 R18, RZ, RZ, R25 ;  /* 0x000000ffff127224 */ /* 0x000fe400078e0019 */
[----:B------:R-:W-:Y:S02]  /*0f10*/  IMAD.MOV.U32 R33, RZ, RZ, R4 ;  /* 0x000000ffff217224 */ /* 0x000fe400078e0004 */
[----:B------:R-:W-:Y:S02]  /*0f20*/  IMAD.MOV.U32 R30, RZ, RZ, R5 ;  /* 0x000000ffff1e7224 */ /* 0x000fe400078e0005 */
[----:B------:R-:W-:-:S02]  /*0f30*/  IMAD.MOV.U32 R17, RZ, RZ, R6 ;  /* 0x000000ffff117224 */ /* 0x000fc400078e0006 */
[----:B------:R-:W-:Y:S02]  /*0f40*/  IMAD.MOV.U32 R16, RZ, RZ, R7 ;  /* 0x000000ffff107224 */ /* 0x000fe400078e0007 */
[----:B------:R-:W-:Y:S02]  /*0f50*/  IMAD.MOV.U32 R19, RZ, RZ, R2 ;  /* 0x000000ffff137224 */ /* 0x000fe400078e0002 */
[----:B------:R-:W-:-:S07]  /*0f60*/  IMAD.MOV.U32 R8, RZ, RZ, R3 ;  /* 0x000000ffff087224 */ /* 0x000fce00078e0003 */
.L_x_4:
[C-C-:B------:R-:W-:Y:S01]  /*0f70*/  SHF.L.W.U32.HI R9, R17.reuse, 0x1a, R17.reuse ;  /* 0x0000001a11097819 */ /* 0x140fe20000010e11 */
[----:B------:R-:W-:Y:S01]  /*0f80*/  IMAD.SHL.U32 R12, R34, 0x4, RZ ;  /* 0x00000004220c7824 */ /* 0x000fe200078e00ff */
[C-C-:B------:R-:W-:Y:S02]  /*0f90*/  SHF.L.W.U32.HI R10, R17.reuse, 0x15, R17.reuse ;  /* 0x00000015110a7819 */ /* 0x140fe40000010e11 */
[----:B------:R-:W-:Y:S01]  /*0fa0*/  SHF.L.W.U32.HI R11, R17, 0x7, R17 ;  /* 0x00000007110b7819 */ /* 0x000fe20000010e11 */
[----:B------:R-:W0:Y:S01]  /*0fb0*/  LDC.64 R14, c[0x3][R12] ;  /* 0x00c000000c0e7b82 */ /* 0x000e220000000a00 */
[----:B------:R-:W-:Y:S02]  /*0fc0*/  LOP3.LUT R13, R19, R17, R16, 0xb8, !PT ;  /* 0x00000011130d7212 */ /* 0x000fe400078eb810 */
[----:B------:R-:W-:Y:S01]  /*0fd0*/  LOP3.LUT R9, R11, R9, R10, 0x96, !PT ;  /* 0x000000090b097212 */ /* 0x000fe200078e960a */
[----:B------:R-:W-:Y:S01]  /*0fe0*/  IMAD.IADD R10, R1, 0x1, R12 ;  /* 0x00000001010a7824 */ /* 0x000fe200078e020c */
[----:B------:R-:W-:-:S02]  /*0ff0*/  SHF.L.W.U32.HI R35, R31, 0x1e, R31 ;  /* 0x0000001e1f237819 */ /* 0x000fc40000010e1f */
[----:B------:R-:W-:Y:S02]  /*1000*/  IADD3 R13, PT, PT, R9, R13, R8 ;  /* 0x0000000d090d7210 */ /* 0x000fe40007ffe008 */
[C-C-:B------:R-:W-:Y:S02]  /*1010*/  SHF.L.W.U32.HI R8, R31.reuse, 0x13, R31.reuse ;  /* 0x000000131f087819 */ /* 0x140fe40000010e1f */
[----:B------:R-:W-:-:S04]  /*1020*/  SHF.L.W.U32.HI R9, R31, 0xa, R31 ;  /* 0x0000000a1f097819 */ /* 0x000fc80000010e1f */
[----:B------:R-:W-:Y:S02]  /*1030*/  LOP3.LUT R35, R9, R35, R8, 0x96, !PT ;  /* 0x0000002309237212 */ /* 0x000fe400078e9608 */
[----:B------:R-:W0:Y:S01]  /*1040*/  LDL.128 R8, [R10] ;  /* 0x000000000a087983 */ /* 0x000e220000100c00 */
[----:B------:R-:W-:-:S05]  /*1050*/  VIADD R34, R34, 0x4 ;  /* 0x0000000422227836 */ /* 0x000fca0000000000 */
[----:B------:R-:W-:Y:S02]  /*1060*/  ISETP.NE.AND P0, PT, R34, 0x40, PT ;  /* 0x000000402200780c */ /* 0x000fe40003f05270 */
[----:B0-----:R-:W-:-:S05]  /*1070*/  IADD3 R13, PT, PT, R8, R13, R14 ;  /* 0x0000000d080d7210 */ /* 0x001fca0007ffe00e */
[----:B------:R-:W-:Y:S01]  /*1080*/  IMAD.IADD R8, R13, 0x1, R30 ;  /* 0x000000010d087824 */ /* 0x000fe200078e021e */
[----:B------:R-:W-:-:S04]  /*1090*/  LOP3.LUT R30, R18, R33, R31, 0xe8, !PT ;  /* 0x00000021121e7212 */ /* 0x000fc800078ee81f */
[----:B------:R-:W-:Y:S02]  /*10a0*/  IADD3 R30, PT, PT, R13, R35, R30 ;  /* 0x000000230d1e7210 */ /* 0x000fe40007ffe01e */
[C-C-:B------:R-:W-:Y:S02]  /*10b0*/  SHF.L.W.U32.HI R13, R8.reuse, 0x1a, R8.reuse ;  /* 0x0000001a080d7819 */ /* 0x140fe40000010e08 */
[C-C-:B------:R-:W-:Y:S02]  /*10c0*/  SHF.L.W.U32.HI R14, R8.reuse, 0x15, R8.reuse ;  /* 0x00000015080e7819 */ /* 0x140fe40000010e08 */
[----:B------:R-:W-:Y:S02]  /*10d0*/  SHF.L.W.U32.HI R35, R8, 0x7, R8 ;  /* 0x0000000708237819 */ /* 0x000fe40000010e08 */
[----:B------:R-:W-:Y:S02]  /*10e0*/  SHF.L.W.U32.HI R36, R30, 0x13, R30 ;  /* 0x000000131e247819 */ /* 0x000fe40000010e1e */
[----:B------:R-:W-:-:S02]  /*10f0*/  LOP3.LUT R14, R35, R13, R14, 0x96, !PT ;  /* 0x0000000d230e7212 */ /* 0x000fc400078e960e */
[----:B------:R-:W-:-:S04]  /*1100*/  LOP3.LUT R13, R16, R8, R17, 0xb8, !PT ;  /* 0x00000008100d7212 */ /* 0x000fc800078eb811 */
[----:B------:R-:W-:Y:S02]  /*1110*/  IADD3 R14, PT, PT, R14, R13, R19 ;  /* 0x0000000d0e0e7210 */ /* 0x000fe40007ffe013 */
[C-C-:B------:R-:W-:Y:S02]  /*1120*/  SHF.L.W.U32.HI R13, R30.reuse, 0xa, R30.reuse ;  /* 0x0000000a1e0d7819 */ /* 0x140fe40000010e1e */
[----:B------:R-:W-:Y:S02]  /*1130*/  IADD3 R14, PT, PT, R9, R14, R15 ;  /* 0x0000000e090e7210 */ /* 0x000fe40007ffe00f */
[----:B------:R-:W-:-:S03]  /*1140*/  SHF.L.W.U32.HI R9, R30, 0x1e, R30 ;  /* 0x0000001e1e097819 */ /* 0x000fc60000010e1e */
[C---:B------:R-:W-:Y:S01]  /*1150*/  IMAD.IADD R19, R14.reuse, 0x1, R33 ;  /* 0x000000010e137824 */ /* 0x040fe200078e0221 */
[----:B------:R-:W-:Y:S02]  /*1160*/  LOP3.LUT R9, R13, R9, R36, 0x96, !PT ;  /* 0x000000090d097212 */ /* 0x000fe400078e9624 */
[----:B------:R-:W0:Y:S01]  /*1170*/  LDC.64 R12, c[0x3][R12+0x8] ;  /* 0x00c002000c0c7b82 */ /* 0x000e220000000a00 */
[----:B------:R-:W-:Y:S02]  /*1180*/  LOP3.LUT R33, R31, R18, R30, 0xe8, !PT ;  /* 0x000000121f217212 */ /* 0x000fe400078ee81e */
[C---:B------:R-:W-:Y:S02]  /*1190*/  SHF.L.W.U32.HI R15, R19.reuse, 0x7, R19 ;  /* 0x00000007130f7819 */ /* 0x040fe40000010e13 */
[----:B------:R-:W-:Y:S02]  /*11a0*/  IADD3 R33, PT, PT, R14, R9, R33 ;  /* 0x000000090e217210 */ /* 0x000fe40007ffe021 */
[----:B------:R-:W-:-:S02]  /*11b0*/  SHF.L.W.U32.HI R9, R19, 0x1a, R19 ;  /* 0x0000001a13097819 */ /* 0x000fc40000010e13 */
[----:B------:R-:W-:-:S04]  /*11c0*/  SHF.L.W.U32.HI R14, R19, 0x15, R19 ;  /* 0x00000015130e7819 */ /* 0x000fc80000010e13 */
[----:B------:R-:W-:Y:S02]  /*11d0*/  LOP3.LUT R9, R15, R9, R14, 0x96, !PT ;  /* 0x000000090f097212 */ /* 0x000fe400078e960e */
[----:B------:R-:W-:Y:S02]  /*11e0*/  LOP3.LUT R14, R17, R19, R8, 0xb8, !PT ;  /* 0x00000013110e7212 */ /* 0x000fe400078eb808 */
[----:B------:R-:W-:Y:S02]  /*11f0*/  SHF.L.W.U32.HI R15, R33, 0x13, R33 ;  /* 0x00000013210f7819 */ /* 0x000fe40000010e21 */
[----:B------:R-:W-:-:S04]  /*1200*/  IADD3 R9, PT, PT, R9, R14, R16 ;  /* 0x0000000e09097210 */ /* 0x000fc80007ffe010 */
[----:B0-----:R-:W-:Y:S02]  /*1210*/  IADD3 R9, PT, PT, R10, R9, R12 ;  /* 0x000000090a097210 */ /* 0x001fe40007ffe00c */
[C-C-:B------:R-:W-:Y:S02]  /*1220*/  SHF.L.W.U32.HI R10, R33.reuse, 0x1e, R33.reuse ;  /* 0x0000001e210a7819 */ /* 0x140fe40000010e21 */
[----:B------:R-:W-:Y:S01]  /*1230*/  SHF.L.W.U32.HI R12, R33, 0xa, R33 ;  /* 0x0000000a210c7819 */ /* 0x000fe20000010e21 */
[----:B------:R-:W-:-:S03]  /*1240*/  IMAD.IADD R16, R9, 0x1, R18 ;  /* 0x0000000109107824 */ /* 0x000fc600078e0212 */
[----:B------:R-:W-:Y:S02]  /*1250*/  LOP3.LUT R10, R12, R10, R15, 0x96, !PT ;  /* 0x0000000a0c0a7212 */ /* 0x000fe400078e960f */
[----:B------:R-:W-:-:S04]  /*1260*/  LOP3.LUT R12, R30, R31, R33, 0xe8, !PT ;  /* 0x0000001f1e0c7212 */ /* 0x000fc800078ee821 */
[----:B------:R-:W-:Y:S02]  /*1270*/  IADD3 R18, PT, PT, R9, R10, R12 ;  /* 0x0000000a09127210 */ /* 0x000fe40007ffe00c */
[C-C-:B------:R-:W-:Y:S02]  /*1280*/  SHF.L.W.U32.HI R9, R16.reuse, 0x1a, R16.reuse ;  /* 0x0000001a10097819 */ /* 0x140fe40000010e10 */
[C-C-:B------:R-:W-:Y:S02]  /*1290*/  SHF.L.W.U32.HI R10, R16.reuse, 0x15, R16.reuse ;  /* 0x00000015100a7819 */ /* 0x140fe40000010e10 */
[----:B------:R-:W-:Y:S02]  /*12a0*/  SHF.L.W.U32.HI R12, R16, 0x7, R16 ;  /* 0x00000007100c7819 */ /* 0x000fe40000010e10 */
[----:B------:R-:W-:Y:S02]  /*12b0*/  SHF.L.W.U32.HI R14, R18, 0xa, R18 ;  /* 0x0000000a120e7819 */ /* 0x000fe40000010e12 */
[----:B------:R-:W-:-:S02]  /*12c0*/  LOP3.LUT R10, R12, R9, R10, 0x96, !PT ;  /* 0x000000090c0a7212 */ /* 0x000fc400078e960a */
[----:B------:R-:W-:Y:S02]  /*12d0*/  LOP3.LUT R9, R8, R16, R19, 0xb8, !PT ;  /* 0x0000001008097212 */ /* 0x000fe400078eb813 */
[--C-:B------:R-:W-:Y:S02]  /*12e0*/  SHF.L.W.U32.HI R12, R18, 0x13, R18.reuse ;  /* 0x00000013120c7819 */ /* 0x100fe40000010e12 */
[----:B------:R-:W-:Y:S02]  /*12f0*/  IADD3 R10, PT, PT, R10, R9, R17 ;  /* 0x000000090a0a7210 */ /* 0x000fe40007ffe011 */
[----:B------:R-:W-:Y:S02]  /*1300*/  SHF.L.W.U32.HI R9, R18, 0x1e, R18 ;  /* 0x0000001e12097819 */ /* 0x000fe40000010e12 */
[----:B------:R-:W-:Y:S02]  /*1310*/  IADD3 R10, PT, PT, R11, R10, R13 ;  /* 0x0000000a0b0a7210 */ /* 0x000fe40007ffe00d */
[----:B------:R-:W-:-:S02]  /*1320*/  LOP3.LUT R9, R14, R9, R12, 0x96, !PT ;  /* 0x000000090e097212 */ /* 0x000fc400078e960c */
[----:B------:R-:W-:Y:S01]  /*1330*/  LOP3.LUT R11, R33, R30, R18, 0xe8, !PT ;  /* 0x0000001e210b7212 */ /* 0x000fe200078ee812 */
[----:B------:R-:W-:-:S03]  /*1340*/  IMAD.IADD R17, R10, 0x1, R31 ;  /* 0x000000010a117824 */ /* 0x000fc600078e021f */
[----:B------:R-:W-:Y:S01]  /*1350*/  IADD3 R31, PT, PT, R10, R9, R11 ;  /* 0x000000090a1f7210 */ /* 0x000fe20007ffe00b */
[----:B------:R-:W-:Y:S06]  /*1360*/  @P0 BRA `(.L_x_4) ;  /* 0xfffffffc00000947 */ /* 0x000fec000383ffff */
[----:B------:R-:W-:Y:S01]  /*1370*/  IADD3 R28, P0, PT, R28, 0x40, RZ ;  /* 0x000000401c1c7810 */ /* 0x000fe20007f1e0ff */
[----:B------:R-:W-:Y:S01]  /*1380*/  IMAD.IADD R24, R31, 0x1, R24 ;  /* 0x000000011f187824 */ /* 0x000fe200078e0218 */
[----:B------:R-:W-:Y:S01]  /*1390*/  LOP3.LUT R9, R20, 0xffffffc0, RZ, 0xc0, !PT ;  /* 0xffffffc014097812 */ /* 0x000fe200078ec0ff */
[----:B------:R-:W-:Y:S02]  /*13a0*/  IMAD.IADD R25, R18, 0x1, R25 ;  /* 0x0000000112197824 */ /* 0x000fe400078e0219 */
[----:B------:R-:W-:Y:S01]  /*13b0*/  IMAD.X R26, RZ, RZ, R26, P0 ;  /* 0x000000ffff1a7224 */ /* 0x000fe200000e061a */
[----:B------:R-:W-:Y:S01]  /*13c0*/  ISETP.GT.U32.AND P0, PT, R28, R9, PT ;  /* 0x000000091c00720c */ /* 0x000fe20003f04070 */
[----:B------:R-:W-:Y:S02]  /*13d0*/  IMAD.IADD R2, R19, 0x1, R2 ;  /* 0x0000000113027824 */ /* 0x000fe400078e0202 */
[----:B------:R-:W-:Y:S01]  /*13e0*/  IMAD.IADD R3, R8, 0x1, R3 ;  /* 0x0000000108037824 */ /* 0x000fe200078e0203 */
[----:B------:R-:W-:Y:S01]  /*13f0*/  ISETP.GT.U32.AND.EX P0, PT, R26, RZ, PT, P0 ;  /* 0x000000ff1a00720c */ /* 0x000fe20003f04100 */
[----:B------:R-:W-:-:S02]  /*1400*/  IMAD.IADD R4, R33, 0x1, R4 ;  /* 0x0000000121047824 */ /* 0x000fc400078e0204 */
[----:B------:R-:W-:Y:S02]  /*1410*/  IMAD.IADD R5, R30, 0x1, R5 ;  /* 0x000000011e057824 */ /* 0x000fe400078e0205 */
[----:B------:R-:W-:Y:S02]  /*1420*/  IMAD.IADD R6, R17, 0x1, R6 ;  /* 0x0000000111067824 */ /* 0x000fe400078e0206 */
[----:B------:R-:W-:-:S06]  /*1430*/  IMAD.IADD R7, R16, 0x1, R7 ;  /* 0x0000000110077824 */ /* 0x000fcc00078e0207 */
[----:B------:R-:W-:Y:S05]  /*1440*/  @!P0 BRA `(.L_x_5) ;  /* 0xffffffec00e08947 */ /* 0x000fea000383ffff */
[----:B------:R-:W-:Y:S05]  /*1450*/  BSYNC.RECONVERGENT B1 ;  /* 0x0000000000017941 */ /* 0x000fea0003800200 */
.L_x_2:
[----:B------:R0:W-:Y:S01]  /*1460*/  STL.64 [R1+0x148], R24 ;  /* 0x0001481801007387 */ /* 0x0001e20000100a00 */
[----:B------:R-:W-:Y:S02]  /*1470*/  IADD3 R23, P0, PT, R9, R23, RZ ;  /* 0x0000001709177210 */ /* 0x000fe40007f1e0ff */
[----:B------:R-:W-:Y:S01]  /*1480*/  LOP3.LUT R8, R20, 0x3f, RZ, 0xc0, !PT ;  /* 0x0000003f14087812 */ /* 0x000fe200078ec0ff */
[----:B------:R0:W-:Y:S02]  /*1490*/  STL.128 [R1+0x150], R4 ;  /* 0x0001500401007387 */ /* 0x0001e40000100c00 */
[----:B------:R-:W-:Y:S02]  /*14a0*/  IMAD.X R22, RZ, RZ, R22, P0 ;  /* 0x000000ffff167224 */ /* 0x000fe400000e0616 */
[----:B------:R0:W-:Y:S06]  /*14b0*/  STL.64 [R1+0x160], R2 ;  /* 0x0001600201007387 */ /* 0x0001ec0000100a00 */
.L_x_1:
[----:B------:R-:W-:Y:S05]  /*14c0*/  BSYNC.RECONVERGENT B0 ;  /* 0x0000000000007941 */ /* 0x000fea0003800200 */
.L_x_0:
[----:B------:R-:W-:Y:S01]  /*14d0*/  IMAD.MOV.U32 R9, RZ, RZ, RZ ;  /* 0x000000ffff097224 */ /* 0x000fe200078e00ff */
[----:B------:R-:W-:Y:S01]  /*14e0*/  ISETP.NE.U32.AND P0, PT, R8, RZ, PT ;  /* 0x000000ff0800720c */ /* 0x000fe20003f05070 */
[----:B------:R-:W-:Y:S01]  /*14f0*/  BSSY.RECONVERGENT B0, `(.L_x_6) ;  /* 0x0000045000007945 */ /* 0x000fe20003800200 */
[----:B------:R-:W-:Y:S02]  /*1500*/  IMAD.MOV.U32 R10, RZ, RZ, RZ ;  /* 0x000000ffff0a7224 */ /* 0x000fe400078e00ff */
[----:B------:R-:W-:-:S13]  /*1510*/  ISETP.NE.AND.EX P0, PT, R9, RZ, PT, P0 ;  /* 0x000000ff0900720c */ /* 0x000fda0003f05300 */
[----:B------:R-:W-:Y:S05]  /*1520*/  @!P0 BRA `(.L_x_7) ;  /* 0x0000000400048947 */ /* 0x000fea0003800000 */
[----:B------:R-:W-:Y:S01]  /*1530*/  ISETP.GT.U32.AND P0, PT, R8, RZ, PT ;  /* 0x000000ff0800720c */ /* 0x000fe20003f04070 */
[----:B------:R-:W-:Y:S02]  /*1540*/  IMAD.MOV.U32 R10, RZ, RZ, RZ ;  /* 0x000000ffff0a7224 */ /* 0x000fe400078e00ff */
[----:B------:R-:W-:Y:S01]  /*1550*/  IMAD.MOV.U32 R12, RZ, RZ, RZ ;  /* 0x000000ffff0c7224 */ /* 0x000fe200078e00ff */
[----:B------:R-:W-:-:S13]  /*1560*/  ISETP.GT.U32.AND.EX P0, PT, R9, RZ, PT, P0 ;  /* 0x000000ff0900720c */ /* 0x000fda0003f04100 */
[----:B------:R-:W-:-:S05]  /*1570*/  @!P0 IADD3 R14, P1, PT, R23, R10, RZ ;  /* 0x0000000a170e8210 */ /* 0x000fca0007f3e0ff */
[----:B------:R-:W-:-:S05]  /*1580*/  @!P0 IMAD.X R15, R22, 0x1, R12, P1 ;  /* 0x00000001160f8824 */ /* 0x000fca00008e060c */
[----:B------:R-:W2:Y:S01]  /*1590*/  @!P0 LDG.E.U8 R14, desc[UR6][R14.64] ;  /* 0x000000060e0e8981 */ /* 0x000ea2000c1e1100 */
[----:B------:R-:W-:Y:S01]  /*15a0*/  @!P0 IMAD.IADD R11, R1, 0x1, R10 ;  /* 0x00000001010b8824 */ /* 0x000fe200078e020a */
[----:B------:R-:W-:Y:S01]  /*15b0*/  BSSY.RECONVERGENT B1, `(.L_x_8) ;  /* 0x000001f000017945 */ /* 0x000fe20003800200 */
[----:B------:R-:W-:Y:S01]  /*15c0*/  @!P0 IMAD.MOV.U32 R10, RZ, RZ, 0x1 ;  /* 0x00000001ff0a8424 */ /* 0x000fe200078e00ff */
[----:B------:R1:W-:Y:S01]  /*15d0*/  STL [R1+0x1a8], R8 ;  /* 0x0001a80801007387 */ /* 0x0003e20000100800 */
[----:B------:R-:W-:-:S03]  /*15e0*/  @!P0 IMAD.MOV.U32 R12, RZ, RZ, RZ ;  /* 0x000000ffff0c8224 */ /* 0x000fc600078e00ff */
[CC--:B------:R-:W-:Y:S02]  /*15f0*/  IADD3 R13, P3, PT, R8.reuse, -R10.reuse, RZ ;  /* 0x8000000a080d7210 */ /* 0x0c0fe40007f7e0ff */
[----:B------:R-:W-:Y:S02]  /*1600*/  ISETP.GT.U32.AND P2, PT, R8, R10, PT ;  /* 0x0000000a0800720c */ /* 0x000fe40003f44070 */
[----:B------:R-:W-:Y:S01]  /*1610*/  ISETP.LE.U32.AND P1, PT, R13, 0x3, PT ;  /* 0x000000030d00780c */ /* 0x000fe20003f23070 */
[C---:B------:R-:W-:Y:S01]  /*1620*/  IMAD.X R13, R9.reuse, 0x1, ~R12, P3 ;  /* 0x00000001090d7824 */ /* 0x040fe200018e0e0c */
[----:B------:R-:W-:-:S04]  /*1630*/  ISETP.GT.U32.AND.EX P2, PT, R9, R12, PT, P2 ;  /* 0x0000000c0900720c */ /* 0x000fc80003f44120 */
[----:B------:R-:W-:Y:S01]  /*1640*/  ISETP.LE.U32.OR.EX P1, PT, R13, RZ, !P2, P1 ;  /* 0x000000ff0d00720c */ /* 0x000fe20005723510 */
[----:B--2---:R1:W-:-:S12]  /*1650*/  @!P0 STL.U8 [R11+0x168], R14 ;  /* 0x0001680e0b008387 */ /* 0x0043d80000100000 */
[----:B------:R-:W-:Y:S05]  /*1660*/  @P1 BRA `(.L_x_9) ;  /* 0x00000000004c1947 */ /* 0x000fea0003800000 */
[----:B------:R-:W-:Y:S02]  /*1670*/  IADD3 R19, P1, PT, R8, -0x3, RZ ;  /* 0xfffffffd08137810 */ /* 0x000fe40007f3e0ff */
[----:B------:R-:W-:Y:S02]  /*1680*/  PLOP3.LUT P0, PT, PT, PT, PT, 0x8, 0x80 ;  /* 0x000000000080781c */ /* 0x000fe40003f0e170 */
[----:B------:R-:W-:-:S11]  /*1690*/  IADD3.X R21, PT, PT, R9, -0x1, RZ, P1, !PT ;  /* 0xffffffff09157810 */ /* 0x000fd60000ffe4ff */
.L_x_10:
[----:B-1----:R-:W-:-:S05]  /*16a0*/  IADD3 R14, P1, PT, R23, R10, RZ ;  /* 0x0000000a170e7210 */ /* 0x002fca0007f3e0ff */
[----:B------:R-:W-:-:S05]  /*16b0*/  IMAD.X R15, R22, 0x1, R12, P1 ;  /* 0x00000001160f7824 */ /* 0x000fca00008e060c */
[----:B--2---:R-:W2:Y:S04]  /*16c0*/  LDG.E.U8 R11, desc[UR6][R14.64] ;  /* 0x000000060e0b7981 */ /* 0x004ea8000c1e1100 */
[----:B------:R-:W3:Y:S04]  /*16d0*/  LDG.E.U8 R13, desc[UR6][R14.64+0x1] ;  /* 0x000001060e0d7981 */ /* 0x000ee8000c1e1100 */
[----:B------:R-:W4:Y:S04]  /*16e0*/  LDG.E.U8 R16, desc[UR6][R14.64+0x2] ;  /* 0x000002060e107981 */ /* 0x000f28000c1e1100 */
[----:B------:R-:W5:Y:S01]  /*16f0*/  LDG.E.U8 R17, desc[UR6][R14.64+0x3] ;  /* 0x000003060e117981 */ /* 0x000f62000c1e1100 */
[----:B------:R-:W-:Y:S01]  /*1700*/  IMAD.IADD R18, R1, 0x1, R10 ;  /* 0x0000000101127824 */ /* 0x000fe200078e020a */
[----:B------:R-:W-:-:S05]  /*1710*/  IADD3 R10, P1, PT, R10, 0x4, RZ ;  /* 0x000000040a0a7810 */ /* 0x000fca0007f3e0ff */
[----:B------:R-:W-:Y:S01]  /*1720*/  IMAD.X R12, RZ, RZ, R12, P1 ;  /* 0x000000ffff0c7224 */ /* 0x000fe200008e060c */
[----:B------:R-:W-:-:S04]  /*1730*/  ISETP.GE.U32.AND P1, PT, R10, R19, PT ;  /* 0x000000130a00720c */ /* 0x000fc80003f26070 */
[----:B------:R-:W-:Y:S01]  /*1740*/  ISETP.GE.U32.AND.EX P1, PT, R12, R21, PT, P1 ;  /* 0x000000150c00720c */ /* 0x000fe20003f26110 */
[----:B--2---:R2:W-:Y:S04]  /*1750*/  STL.U8 [R18+0x168], R11 ;  /* 0x0001680b12007387 */ /* 0x0045e80000100000 */
[----:B---3--:R2:W-:Y:S04]  /*1760*/  STL.U8 [R18+0x169], R13 ;  /* 0x0001690d12007387 */ /* 0x0085e80000100000 */
[----:B----4-:R2:W-:Y:S04]  /*1770*/  STL.U8 [R18+0x16a], R16 ;  /* 0x00016a1012007387 */ /* 0x0105e80000100000 */
[----:B-----5:R2:W-:Y:S01]  /*1780*/  STL.U8 [R18+0x16b], R17 ;  /* 0x00016b1112007387 */ /* 0x0205e20000100000 */
[----:B------:R-:W-:Y:S05]  /*1790*/  @!P1 BRA `(.L_x_10) ;  /* 0xfffffffc00c09947 */ /* 0x000fea000383ffff */
.L_x_9:
[----:B------:R-:W-:Y:S05]  /*17a0*/  BSYNC.RECONVERGENT B1 ;  /* 0x0000000000017941 */ /* 0x000fea0003800200 */
.L_x_8:
[CC--:B-12---:R-:W-:Y:S02]  /*17b0*/  IADD3 R11, P3, PT, R8.reuse, -R10.reuse, RZ ;  /* 0x8000000a080b7210 */ /* 0x0c6fe40007f7e0ff */
[----:B------:R-:W-:Y:S02]  /*17c0*/  ISETP.GT.U32.AND P2, PT, R8, R10, PT ;  /* 0x0000000a0800720c */ /* 0x000fe40003f44070 */
[----:B------:R-:W-:Y:S01]  /*17d0*/  ISETP.LE.U32.AND P1, PT, R11, 0x1, PT ;  /* 0x000000010b00780c */ /* 0x000fe20003f23070 */
[C---:B------:R-:W-:Y:S01]  /*17e0*/  IMAD.X R11, R9.reuse, 0x1, ~R12, P3 ;  /* 0x00000001090b7824 */ /* 0x040fe200018e0e0c */
[----:B------:R-:W-:-:S04]  /*17f0*/  ISETP.GT.U32.AND.EX P2, PT, R9, R12, PT, P2 ;  /* 0x0000000c0900720c */ /* 0x000fc80003f44120 */
[----:B------:R-:W-:-:S13]  /*1800*/  ISETP.LE.U32.OR.EX P1, PT, R11, RZ, !P2, P1 ;  /* 0x000000ff0b00720c */ /* 0x000fda0005723510 */
[----:B------:R-:W-:Y:S01]  /*1810*/  @!P1 IADD3 R14, P2, PT, R23, R10, RZ ;  /* 0x0000000a170e9210 */ /* 0x000fe20007f5e0ff */
[----:B------:R-:W-:Y:S01]  /*1820*/  @!P1 IMAD.IADD R16, R1, 0x1, R10 ;  /* 0x0000000101109824 */ /* 0x000fe200078e020a */
[----:B------:R-:W-:Y:S02]  /*1830*/  @!P1 IADD3 R10, P3, PT, R10, 0x2, RZ ;  /* 0x000000020a0a9810 */ /* 0x000fe40007f7e0ff */
[----:B------:R-:W-:Y:S01]  /*1840*/  @!P1 PLOP3.LUT P0, PT, PT, PT, PT, 0x8, 0x80 ;  /* 0x000000000080981c */ /* 0x000fe20003f0e170 */
[--C-:B------:R-:W-:Y:S01]  /*1850*/  @!P1 IMAD.X R15, R22, 0x1, R12.reuse, P2 ;  /* 0x00000001160f9824 */ /* 0x100fe200010e060c */
[----:B------:R-:W-:Y:S01]  /*1860*/  ISETP.LT.U32.AND P2, PT, R10, R8, PT ;  /* 0x000000080a00720c */ /* 0x000fe20003f41070 */
[----:B------:R-:W-:-:S03]  /*1870*/  @!P1 IMAD.X R12, RZ, RZ, R12, P3 ;  /* 0x000000ffff0c9224 */ /* 0x000fc600018e060c */
[----:B------:R-:W2:Y:S02]  /*1880*/  @!P1 LDG.E.U8 R11, desc[UR6][R14.64] ;  /* 0x000000060e0b9981 */ /* 0x000ea4000c1e1100 */
[----:B------:R-:W-:-:S13]  /*1890*/  ISETP.LT.U32.OR.EX P0, PT, R12, R9, P0, P2 ;  /* 0x000000090c00720c */ /* 0x000fda0000701520 */
[----:B------:R-:W-:-:S05]  /*18a0*/  @P0 IADD3 R8, P2, PT, R23, R10, RZ ;  /* 0x0000000a17080210 */ /* 0x000fca0007f5e0ff */
[----:B------:R-:W-:Y:S02]  /*18b0*/  @P0 IMAD.X R9, R22, 0x1, R12, P2 ;  /* 0x0000000116090824 */ /* 0x000fe400010e060c */
[----:B------:R-:W3:Y:S04]  /*18c0*/  @!P1 LDG.E.U8 R12, desc[UR6][R14.64+0x1] ;  /* 0x000001060e0c9981 */ /* 0x000ee8000c1e1100 */
[----:B------:R-:W4:Y:S01]  /*18d0*/  @P0 LDG.E.U8 R8, desc[UR6][R8.64] ;  /* 0x0000000608080981 */ /* 0x000f22000c1e1100 */
[----:B------:R-:W-:-:S03]  /*18e0*/  @P0 IMAD.IADD R13, R1, 0x1, R10 ;  /* 0x00000001010d0824 */ /* 0x000fc600078e020a */
[----:B--2---:R1:W-:Y:S04]  /*18f0*/  @!P1 STL.U8 [R16+0x168], R11 ;  /* 0x0001680b10009387 */ /* 0x0043e80000100000 */
[----:B---3--:R1:W-:Y:S04]  /*1900*/  @!P1 STL.U8 [R16+0x169], R12 ;  /* 0x0001690c10009387 */ /* 0x0083e80000100000 */
[----:B----4-:R1:W-:Y:S04]  /*1910*/  @P0 STL.U8 [R13+0x168], R8 ;  /* 0x000168080d000387 */ /* 0x0103e80000100000 */
[----:B------:R1:W5:Y:S04]  /*1920*/  LDL R10, [R1+0x1a8] ;  /* 0x0001a800010a7983 */ /* 0x0003680000100800 */
[----:B------:R1:W5:Y:S02]  /*1930*/  LDL.64 R20, [R1+0x1b0] ;  /* 0x0001b00001147983 */ /* 0x0003640000100a00 */
.L_x_7:
[----:B------:R-:W-:Y:S05]  /*1940*/  BSYNC.RECONVERGENT B0 ;  /* 0x0000000000007941 */ /* 0x000fea0003800200 */
.L_x_6:
[C---:B-----5:R-:W-:Y:S01]  /*1950*/  IADD3 R9, PT, PT, -R20.reuse, 0x38, RZ ;  /* 0x0000003814097810 */ /* 0x060fe20007ffe1ff */
[----:B-1----:R-:W-:Y:S01]  /*1960*/  IMAD.MOV.U32 R12, RZ, RZ, 0x80 ;  /* 0x00000080ff0c7424 */ /* 0x002fe200078e00ff */
[--C-:B------:R-:W-:Y:S01]  /*1970*/  SHF.R.U32.HI R17, RZ, 0x15, R21.reuse ;  /* 0x00000015ff117819 */ /* 0x100fe20000011615 */
[----:B------:R-:W-:Y:S01]  /*1980*/  IMAD.MOV.U32 R13, RZ, RZ, RZ ;  /* 0x000000ffff0d7224 */ /* 0x000fe200078e00ff */
[----:B------:R-:W-:Y:S01]  /*1990*/  LOP3.LUT R9, R9, 0x3f, RZ, 0xc0, !PT ;  /* 0x0000003f09097812 */ /* 0x000fe200078ec0ff */
[----:B------:R-:W-:Y:S01]  /*19a0*/  IMAD.SHL.U32 R18, R20, 0x8, RZ ;  /* 0x0000000814127824 */ /* 0x000fe200078e00ff */
[--C-:B------:R-:W-:Y:S01]  /*19b0*/  SHF.R.U32.HI R16, RZ, 0xd, R21.reuse ;  /* 0x0000000dff107819 */ /* 0x100fe20000011615 */
[----:B------:R-:W-:Y:S01]  /*19c0*/  STL.64 [R0+0x8], RZ ;  /* 0x000008ff00007387 */ /* 0x000fe20000100a00 */
[----:B------:R-:W-:Y:S01]  /*19d0*/  ISETP.NE.U32.AND P0, PT, R9, RZ, PT ;  /* 0x000000ff0900720c */ /* 0x000fe20003f05070 */
[----:B------:R-:W-:Y:S01]  /*19e0*/  BSSY.RECONVERGENT B0, `(.L_x_11) ;  /* 0x000016e000007945 */ /* 0x000fe20003800200 */
[----:B------:R-:W-:Y:S01]  /*19f0*/  SHF.R.U32.HI R15, RZ, 0x5, R21 ;  /* 0x00000005ff0f7819 */ /* 0x000fe20000011615 */
[----:B------:R1:W-:Y:S01]  /*1a00*/  STL.64 [R0], R12 ;  /* 0x0000000c00007387 */ /* 0x0003e20000100a00 */
[----:B------:R-:W-:-:S02]  /*1a10*/  ISETP.NE.AND.EX P0, PT, RZ, RZ, PT, P0 ;  /* 0x000000ffff00720c */ /* 0x000fc40003f05300 */
[C-C-:B------:R-:W-:Y:S01]  /*1a20*/  SHF.R.U64 R14, R20.reuse, 0x1d, R21.reuse ;  /* 0x0000001d140e7819 */ /* 0x140fe20000001215 */
[----:B------:R2:W-:Y:S01]  /*1a30*/  STL.64 [R0+0x10], RZ ;  /* 0x000010ff00007387 */ /* 0x0005e20000100a00 */
[----:B------:R-:W-:Y:S02]  /*1a40*/  SEL R9, R9, 0x40, P0 ;  /* 0x0000004009097807 */ /* 0x000fe40000000000 */
[C-C-:B------:R-:W-:Y:S01]  /*1a50*/  SHF.R.U64 R11, R20.reuse, 0x5, R21.reuse ;  /* 0x00000005140b7819 */ /* 0x140fe20000001215 */
[----:B------:R2:W-:Y:S01]  /*1a60*/  STL.64 [R0+0x18], RZ ;  /* 0x000018ff00007387 */ /* 0x0005e20000100a00 */
[C---:B------:R-:W-:Y:S01]  /*1a70*/  IADD3 R26, P0, PT, R9.reuse, 0x8, RZ ;  /* 0x00000008091a7810 */ /* 0x040fe20007f1e0ff */
[----:B------:R-:W-:Y:S01]  /*1a80*/  IMAD.IADD R19, R9, 0x1, R0 ;  /* 0x0000000109137824 */ /* 0x000fe200078e0200 */
[C-C-:B-1----:R-:W-:Y:S01]  /*1a90*/  SHF.R.U64 R13, R20.reuse, 0x15, R21.reuse ;  /* 0x00000015140d7819 */ /* 0x142fe20000001215 */
[----:B------:R2:W-:Y:S01]  /*1aa0*/  STL.64 [R0+0x20], RZ ;  /* 0x000020ff00007387 */ /* 0x0005e20000100a00 */
[C---:B------:R-:W-:Y:S01]  /*1ab0*/  IADD3 R8, P1, PT, R20.reuse, R26, RZ ;  /* 0x0000001a14087210 */ /* 0x040fe20007f3e0ff */
[----:B------:R-:W-:Y:S01]  /*1ac0*/  IMAD.X R28, RZ, RZ, RZ, P0 ;  /* 0x000000ffff1c7224 */ /* 0x000fe200000e06ff */
[----:B------:R-:W-:Y:S01]  /*1ad0*/  SHF.R.U64 R12, R20, 0xd, R21 ;  /* 0x0000000d140c7819 */ /* 0x000fe20000001215 */
[----:B------:R2:W-:Y:S01]  /*1ae0*/  STL.64 [R0+0x28], RZ ;  /* 0x000028ff00007387 */ /* 0x0005e20000100a00 */
[----:B------:R-:W-:Y:S01]  /*1af0*/  ISETP.NE.AND P0, PT, R10, RZ, PT ;  /* 0x000000ff0a00720c */ /* 0x000fe20003f05270 */
[----:B------:R-:W-:-:S02]  /*1b00*/  IMAD.X R9, R21, 0x1, R28, P1 ;  /* 0x0000000115097824 */ /* 0x000fc400008e061c */
[----:B------:R2:W-:Y:S01]  /*1b10*/  STL.64 [R0+0x30], RZ ;  /* 0x000030ff00007387 */ /* 0x0005e20000100a00 */
[----:B------:R-:W-:-:S03]  /*1b20*/  IMAD.MOV.U32 R20, RZ, RZ, RZ ;  /* 0x000000ffff147224 */ /* 0x000fc600078e00ff */
[----:B------:R2:W-:Y:S04]  /*1b30*/  STL.64 [R0+0x38], RZ ;  /* 0x000038ff00007387 */ /* 0x0005e80000100a00 */
[----:B------:R2:W-:Y:S04]  /*1b40*/  STL.64 [R0+0x40], RZ ;  /* 0x000040ff00007387 */ /* 0x0005e80000100a00 */
[----:B------:R2:W-:Y:S04]  /*1b50*/  STL.U8 [R19], R17 ;  /* 0x0000001113007387 */ /* 0x0005e80000100000 */
[----:B------:R2:W-:Y:S04]  /*1b60*/  STL.U8 [R19+0x1], R16 ;  /* 0x0000011013007387 */ /* 0x0005e80000100000 */
[----:B------:R2:W-:Y:S04]  /*1b70*/  STL.U8 [R19+0x2], R15 ;  /* 0x0000020f13007387 */ /* 0x0005e80000100000 */
[----:B------:R2:W-:Y:S04]  /*1b80*/  STL.U8 [R19+0x3], R14 ;  /* 0x0000030e13007387 */ /* 0x0005e80000100000 */
[----:B------:R2:W-:Y:S04]  /*1b90*/  STL.U8 [R19+0x4], R13 ;  /* 0x0000040d13007387 */ /* 0x0005e80000100000 */
[----:B------:R2:W-:Y:S04]  /*1ba0*/  STL.U8 [R19+0x5], R12 ;  /* 0x0000050c13007387 */ /* 0x0005e80000100000 */
[----:B------:R2:W-:Y:S04]  /*1bb0*/  STL.U8 [R19+0x6], R11 ;  /* 0x0000060b13007387 */ /* 0x0005e80000100000 */
[----:B------:R2:W-:Y:S04]  /*1bc0*/  STL.U8 [R19+0x7], R18 ;  /* 0x0000071213007387 */ /* 0x0005e80000100000 */
[----:B------:R2:W-:Y:S01]  /*1bd0*/  STL.64 [R1+0x1b0], R8 ;  /* 0x0001b00801007387 */ /* 0x0005e20000100a00 */
[----:B------:R-:W-:Y:S05]  /*1be0*/  @!P0 BRA `(.L_x_12) ;  /* 0x0000001400348947 */ /* 0x000fea0003800000 */
[C---:B------:R-:W-:Y:S01]  /*1bf0*/  ISETP.NE.AND P1, PT, R10.reuse, 0x40, PT ;  /* 0x000000400a00780c */ /* 0x040fe20003f25270 */
[----:B------:R-:W-:Y:S01]  /*1c00*/  BSSY.RECONVERGENT B1, `(.L_x_13) ;  /* 0x0000017000017945 */ /* 0x000fe20003800200 */
[----:B------:R-:W-:Y:S01]  /*1c10*/  IADD3 R31, PT, PT, -R10, 0x40, RZ ;  /* 0x000000400a1f7810 */ /* 0x000fe20007ffe1ff */
[----:B------:R-:W-:-:S03]  /*1c20*/  IMAD.MOV.U32 R20, RZ, RZ, 0x40 ;  /* 0x00000040ff147424 */ /* 0x000fc600078e00ff */
[----:B------:R-:W-:-:S04]  /*1c30*/  ISETP.LT.U32.AND P0, PT, R26, R31, PT ;  /* 0x0000001f1a00720c */ /* 0x000fc80003f01070 */
[----:B------:R-:W-:-:S04]  /*1c40*/  ISETP.LT.U32.AND.EX P0, PT, R28, RZ, PT, P0 ;  /* 0x000000ff1c00720c */ /* 0x000fc80003f01100 */
[----:B------:R-:W-:Y:S02]  /*1c50*/  SEL R31, R26, R31, P0 ;  /* 0x0000001f1a1f7207 */ /* 0x000fe40000000000 */
[----:B------:R-:W-:Y:S01]  /*1c60*/  SEL R29, R28, RZ, P0 ;  /* 0x000000ff1c1d7207 */ /* 0x000fe20000000000 */
[----:B------:R-:W-:Y:S06]  /*1c70*/  @!P1 BRA `(.L_x_14) ;  /* 0x00000000003c9947 */ /* 0x000fec0003800000 */
[----:B------:R-:W-:Y:S01]  /*1c80*/  BSSY.RECONVERGENT B2, `(.L_x_15) ;  /* 0x000000d000027945 */ /* 0x000fe20003800200 */
[----:B--2---:R-:W-:Y:S01]  /*1c90*/  IADD3 R11, PT, PT, R10, 0x148, R1 ;  /* 0x000001480a0b7810 */ /* 0x004fe20007ffe001 */
[----:B------:R-:W-:Y:S02]  /*1ca0*/  IMAD.MOV.U32 R10, RZ, RZ, RZ ;  /* 0x000000ffff0a7224 */ /* 0x000fe400078e00ff */
[----:B------:R-:W-:-:S07]  /*1cb0*/  IMAD.MOV.U32 R12, RZ, RZ, RZ ;  /* 0x000000ffff0c7224 */ /* 0x000fce00078e00ff */
.L_x_16:
[----:B-1----:R-:W-:-:S06]  /*1cc0*/  IMAD.IADD R8, R10, 0x1, R0 ;  /* 0x000000010a087824 */ /* 0x002fcc00078e0200 */
[----:B------:R-:W2:Y:S01]  /*1cd0*/  LDL.U8 R8, [R8] ;  /* 0x0000000008087983 */ /* 0x000ea20000100000 */
[C---:B------:R-:W-:Y:S01]  /*1ce0*/  IMAD.IADD R9, R10.reuse, 0x1, R11 ;  /* 0x000000010a097824 */ /* 0x040fe200078e020b */
[----:B------:R-:W-:-:S05]  /*1cf0*/  IADD3 R10, P0, PT, R10, 0x1, RZ ;  /* 0x000000010a0a7810 */ /* 0x000fca0007f1e0ff */
[----:B------:R-:W-:Y:S01]  /*1d00*/  IMAD.X R12, RZ, RZ, R12, P0 ;  /* 0x000000ffff0c7224 */ /* 0x000fe200000e060c */
[----:B------:R-:W-:-:S04]  /*1d10*/  ISETP.GE.U32.AND P0, PT, R10, R31, PT ;  /* 0x0000001f0a00720c */ /* 0x000fc80003f06070 */
[----:B------:R-:W-:Y:S01]  /*1d20*/  ISETP.GE.U32.AND.EX P0, PT, R12, R29, PT, P0 ;  /* 0x0000001d0c00720c */ /* 0x000fe20003f06100 */
[----:B--2---:R1:W-:-:S12]  /*1d30*/  STL.U8 [R9+0x20], R8 ;  /* 0x0000200809007387 */ /* 0x0043d80000100000 */
[----:B------:R-:W-:Y:S05]  /*1d40*/  @!P0 BRA `(.L_x_16) ;  /* 0xfffffffc00dc8947 */ /* 0x000fea000383ffff */
[----:B------:R-:W-:Y:S05]  /*1d50*/  BSYNC.RECONVERGENT B2 ;  /* 0x0000000000027941 */ /* 0x000fea0003800200 */
.L_x_15:
[----:B------:R3:W5:Y:S02]  /*1d60*/  LDL R20, [R1+0x1a8] ;  /* 0x0001a80001147983 */ /* 0x0007640000100800 */
.L_x_14:
[----:B------:R-:W-:Y:S05]  /*1d70*/  BSYNC.RECONVERGENT B1 ;  /* 0x0000000000017941 */ /* 0x000fea0003800200 */
.L_x_13:
[----:B-----5:R-:W-:Y:S01]  /*1d80*/  IMAD.IADD R20, R20, 0x1, R31 ;  /* 0x0000000114147824 */ /* 0x020fe200078e021f */
[----:B------:R-:W-:Y:S04]  /*1d90*/  BSSY.RECONVERGENT B1, `(.L_x_17) ;  /* 0x000012f000017945 */ /* 0x000fe80003800200 */
[----:B------:R4:W-:Y:S01]  /*1da0*/  STL [R1+0x1a8], R20 ;  /* 0x0001a81401007387 */ /* 0x0009e20000100800 */
[----:B------:R-:W-:-:S13]  /*1db0*/  ISETP.NE.AND P0, PT, R20, 0x40, PT ;  /* 0x000000401400780c */ /* 0x000fda0003f05270 */
[----:B----4-:R-:W-:Y:S05]  /*1dc0*/  @P0 BRA `(.L_x_18) ;  /* 0x0000001000ac0947 */ /* 0x010fea0003800000 */
[----:B-12---:R-:W2:Y:S04]  /*1dd0*/  LDL.64 R8, [R1+0x168] ;  /* 0x0001680001087983 */ /* 0x006ea80000100a00 */
[----:B------:R-:W4:Y:S04]  /*1de0*/  LDL.64 R10, [R1+0x170] ;  /* 0x00017000010a7983 */ /* 0x000f280000100a00 */
[----:B------:R-:W5:Y:S04]  /*1df0*/  LDL.64 R12, [R1+0x178] ;  /* 0x00017800010c7983 */ /* 0x000f680000100a00 */
[----:B------:R-:W3:Y:S04]  /*1e00*/  LDL.64 R14, [R1+0x180] ;  /* 0x00018000010e7983 */ /* 0x000ee80000100a00 */
[----:B------:R-:W3:Y:S04]  /*1e10*/  LDL.64 R16, [R1+0x188] ;  /* 0x0001880001107983 */ /* 0x000ee80000100a00 */
[----:B------:R-:W3:Y:S04]  /*1e20*/  LDL.64 R18, [R1+0x190] ;  /* 0x0001900001127983 */ /* 0x000ee80000100a00 */
[----:B------:R-:W3:Y:S01]  /*1e30*/  LDL.64 R20, [R1+0x198] ;  /* 0x0001980001147983 */ /* 0x000ee20000100a00 */
[----:B--2---:R-:W-:-:S02]  /*1e40*/  PRMT R22, R8, 0x7771, RZ ;  /* 0x0000777108167816 */ /* 0x004fc400000000ff */
[----:B------:R-:W-:-:S03]  /*1e50*/  PRMT R23, R8, 0x7770, RZ ;  /* 0x0000777008177816 */ /* 0x000fc600000000ff */
[----:B------:R-:W-:-:S05]  /*1e60*/  IMAD.U32 R22, R22, 0x10000, RZ ;  /* 0x0001000016167824 */ /* 0x000fca00078e00ff */
[----:B------:R-:W-:Y:S02]  /*1e70*/  LOP3.LUT R30, R22, 0xff0000, RZ, 0xc0, !PT ;  /* 0x00ff0000161e7812 */ /* 0x000fe400078ec0ff */
[----:B------:R-:W-:-:S03]  /*1e80*/  PRMT R22, R8, 0x7772, RZ ;  /* 0x0000777208167816 */ /* 0x000fc600000000ff */
[----:B------:R-:W-:Y:S01]  /*1e90*/  IMAD R23, R23, 0x1000000, R30 ;  /* 0x0100000017177824 */ /* 0x000fe200078e021e */
[----:B------:R-:W-:Y:S01]  /*1ea0*/  PRMT R30, R8, 0x7773, RZ ;  /* 0x00007773081e7816 */ /* 0x000fe200000000ff */
[----:B------:R-:W-:-:S05]  /*1eb0*/  IMAD.SHL.U32 R8, R22, 0x100, RZ ;  /* 0x0000010016087824 */ /* 0x000fca00078e00ff */
[----:B------:R-:W-:Y:S02]  /*1ec0*/  LOP3.LUT R8, R30, R23, R8, 0xfe, !PT ;  /* 0x000000171e087212 */ /* 0x000fe400078efe08 */
[----:B------:R-:W-:Y:S01]  /*1ed0*/  PRMT R30, R9, 0x7771, RZ ;  /* 0x00007771091e7816 */ /* 0x000fe200000000ff */
[----:B------:R-:W2:Y:S01]  /*1ee0*/  LDL.64 R22, [R1+0x1a0] ;  /* 0x0001a00001167983 */ /* 0x000ea20000100a00 */
[----:B----4-:R-:W-:Y:S01]  /*1ef0*/  PRMT R32, R10, 0x7773, RZ ;  /* 0x000077730a207816 */ /* 0x010fe200000000ff */
[----:B------:R-:W-:Y:S02]  /*1f00*/  UMOV UR4, URZ ;  /* 0x000000ff00047c82 */ /* 0x000fe40008000000 */
[----:B------:R-:W-:-:S05]  /*1f10*/  IMAD.U32 R30, R30, 0x10000, RZ ;  /* 0x000100001e1e7824 */ /* 0x000fca00078e00ff */
[----:B------:R-:W-:Y:S02]  /*1f20*/  LOP3.LUT R33, R30, 0xff0000, RZ, 0xc0, !PT ;  /* 0x00ff00001e217812 */ /* 0x000fe400078ec0ff */
[----:B------:R-:W-:-:S05]  /*1f30*/  PRMT R30, R9, 0x7770, RZ ;  /* 0x00007770091e7816 */ /* 0x000fca00000000ff */
[----:B------:R-:W-:Y:S01]  /*1f40*/  IMAD R33, R30, 0x1000000, R33 ;  /* 0x010000001e217824 */ /* 0x000fe200078e0221 */
[C---:B------:R-:W-:Y:S02]  /*1f50*/  PRMT R30, R9.reuse, 0x7772, RZ ;  /* 0x00007772091e7816 */ /* 0x040fe400000000ff */
[----:B------:R-:W-:-:S03]  /*1f60*/  PRMT R9, R9, 0x7773, RZ ;  /* 0x0000777309097816 */ /* 0x000fc600000000ff */
[----:B------:R-:W-:-:S05]  /*1f70*/  IMAD.SHL.U32 R30, R30, 0x100, RZ ;  /* 0x000001001e1e7824 */ /* 0x000fca00078e00ff */
[----:B------:R-:W-:Y:S02]  /*1f80*/  LOP3.LUT R9, R9, R33, R30, 0xfe, !PT ;  /* 0x0000002109097212 */ /* 0x000fe400078efe1e */
[----:B------:R-:W-:-:S05]  /*1f90*/  PRMT R30, R10, 0x7771, RZ ;  /* 0x000077710a1e7816 */ /* 0x000fca00000000ff */
[----:B------:R-:W-:-:S05]  /*1fa0*/  IMAD.U32 R30, R30, 0x10000, RZ ;  /* 0x000100001e1e7824 */ /* 0x000fca00078e00ff */
[----:B------:R-:W-:Y:S02]  /*1fb0*/  LOP3.LUT R33, R30, 0xff0000, RZ, 0xc0, !PT ;  /* 0x00ff00001e217812 */ /* 0x000fe400078ec0ff */
[----:B------:R-:W-:-:S05]  /*1fc0*/  PRMT R30, R10, 0x7770, RZ ;  /* 0x000077700a1e7816 */ /* 0x000fca00000000ff */
[----:B------:R-:W-:Y:S01]  /*1fd0*/  IMAD R33, R30, 0x1000000, R33 ;  /* 0x010000001e217824 */ /* 0x000fe200078e0221 */
[----:B------:R-:W-:-:S05]  /*1fe0*/  PRMT R30, R10, 0x7772, RZ ;  /* 0x000077720a1e7816 */ /* 0x000fca00000000ff */
[----:B------:R-:W-:Y:S01]  /*1ff0*/  IMAD.SHL.U32 R10, R30, 0x100, RZ ;  /* 0x000001001e0a7824 */ /* 0x000fe200078e00ff */
[----:B------:R-:W-:-:S04]  /*2000*/  PRMT R30, R11, 0x7771, RZ ;  /* 0x000077710b1e7816 */ /* 0x000fc800000000ff */
[----:B------:R-:W-:Y:S01]  /*2010*/  LOP3.LUT R10, R32, R33, R10, 0xfe, !PT ;  /* 0x00000021200a7212 */ /* 0x000fe200078efe0a */
[----:B------:R-:W-:Y:S01]  /*2020*/  IMAD.U32 R30, R30, 0x10000, RZ ;  /* 0x000100001e1e7824 */ /* 0x000fe200078e00ff */
[----:B-----5:R-:W-:-:S04]  /*2030*/  PRMT R32, R12, 0x7773, RZ ;  /* 0x000077730c207816 */ /* 0x020fc800000000ff */
[----:B------:R-:W-:Y:S02]  /*2040*/  LOP3.LUT R33, R30, 0xff0000, RZ, 0xc0, !PT ;  /* 0x00ff00001e217812 */ /* 0x000fe400078ec0ff */
[----:B------:R-:W-:-:S05]  /*2050*/  PRMT R30, R11, 0x7770, RZ ;  /* 0x000077700b1e7816 */ /* 0x000fca00000000ff */
[----:B------:R-:W-:Y:S01]  /*2060*/  IMAD R33, R30, 0x1000000, R33 ;  /* 0x010000001e217824 */ /* 0x000fe200078e0221 */
[C---:B------:R-:W-:Y:S02]  /*2070*/  PRMT R30, R11.reuse, 0x7772, RZ ;  /* 0x000077720b1e7816 */ /* 0x040fe400000000ff */
[----:B------:R-:W-:-:S03]  /*2080*/  PRMT R11, R11, 0x7773, RZ ;  /* 0x000077730b0b7816 */ /* 0x000fc600000000ff */
[----:B------:R-:W-:-:S05]  /*2090*/  IMAD.SHL.U32 R30, R30, 0x100, RZ ;  /* 0x000001001e1e7824 */ /* 0x000fca00078e00ff */
[----:B------:R-:W-:Y:S02]  /*20a0*/  LOP3.LUT R11, R11, R33, R30, 0xfe, !PT ;  /* 0x000000210b0b7212 */ /* 0x000fe400078efe1e */
[----:B------:R-:W-:-:S03]  /*20b0*/  PRMT R30, R12, 0x7771, RZ ;  /* 0x000077710c1e7816 */ /* 0x000fc600000000ff */
[----:B------:R1:W-:Y:S02]  /*20c0*/  STL.128 [R1], R8 ;  /* 0x0000000801007387 */ /* 0x0003e40000100c00 */
        /* <DEDUP_REMOVED lines=9> */
[----:B---3--:R-:W-:-:S04]  /*2160*/  PRMT R32, R14, 0x7773, RZ ;  /* 0x000077730e207816 */ /* 0x008fc800000000ff */
        /* <DEDUP_REMOVED lines=17> */
[----:B------:R-:W-:-:S04]  /*2280*/  PRMT R32, R16, 0x7773, RZ ;  /* 0x0000777310207816 */ /* 0x000fc800000000ff */
        /* <DEDUP_REMOVED lines=8> */
[----:B------:R1:W-:Y:S02]  /*2310*/  STL.128 [R1+0x10], R12 ;  /* 0x0000100c01007387 */ /* 0x0003e40000100c00 */
        /* <DEDUP_REMOVED lines=46> */
[----:B--2---:R-:W-:-:S04]  /*2600*/  PRMT R32, R22, 0x7773, RZ ;  /* 0x0000777316207816 */ /* 0x004fc800000000ff */
        /* <DEDUP_REMOVED lines=16> */
[----:B------:R-:W-:-:S05]  /*2710*/  IMAD.U32 R30, R30, 0x10000, RZ ;  /* 0x000100001e1e7824 */ /* 0x000fca00078e00ff */
[----:B------:R-:W-:Y:S02]  /*2720*/  LOP3.LUT R33, R30, 0xff0000, RZ, 0xc0, !PT ;  /* 0x00ff00001e217812 */ /* 0x000fe400078ec0ff */
[----:B------:R-:W-:-:S05]  /*2730*/  PRMT R30, R23, 0x7770, RZ ;  /* 0x00007770171e7816 */ /* 0x000fca00000000ff */
[----:B------:R-:W-:Y:S01]  /*2740*/  IMAD R33, R30, 0x1000000, R33 ;  /* 0x010000001e217824 */ /* 0x000fe200078e0221 */
[C---:B------:R-:W-:Y:S02]  /*2750*/  PRMT R30, R23.reuse, 0x7772, RZ ;  /* 0x00007772171e7816 */ /* 0x040fe400000000ff */
[----:B------:R-:W-:-:S03]  /*2760*/  PRMT R23, R23, 0x7773, RZ ;  /* 0x0000777317177816 */ /* 0x000fc600000000ff */
[----:B------:R-:W-:-:S05]  /*2770*/  IMAD.SHL.U32 R30, R30, 0x100, RZ ;  /* 0x000001001e1e7824 */ /* 0x000fca00078e00ff */
[----:B------:R-:W-:Y:S01]  /*2780*/  LOP3.LUT R23, R23, R33, R30, 0xfe, !PT ;  /* 0x0000002117177212 */ /* 0x000fe200078efe1e */
[----:B------:R-:W-:-:S04]  /*2790*/  VIADD R30, R1, 0x28 ;  /* 0x00000028011e7836 */ /* 0x000fc80000000000 */
[----:B------:R1:W-:Y:S03]  /*27a0*/  STL.128 [R1+0x30], R20 ;  /* 0x0000301401007387 */ /* 0x0003e60000100c00 */
.L_x_19:
[----:B-1----:R-:W2:Y:S04]  /*27b0*/  LDL.64 R12, [R30+0x10] ;  /* 0x000010001e0c7983 */ /* 0x002ea80000100a00 */
[----:B------:R-:W3:Y:S04]  /*27c0*/  LDL.128 R8, [R30+-0x28] ;  /* 0xffffd8001e087983 */ /* 0x000ee80000100c00 */
[----:B------:R-:W4:Y:S04]  /*27d0*/  LDL R17, [R30+-0x4] ;  /* 0xfffffc001e117983 */ /* 0x000f280000100800 */
[----:B------:R-:W5:Y:S04]  /*27e0*/  LDL R14, [R30+-0x18] ;  /* 0xffffe8001e0e7983 */ /* 0x000f680000100800 */
[----:B------:R-:W5:Y:S04]  /*27f0*/  LDL R16, [R30+0x8] ;  /* 0x000008001e107983 */ /* 0x000f680000100800 */
[----:B------:R-:W5:Y:S01]  /*2800*/  LDL R15, [R30+0x4] ;  /* 0x000004001e0f7983 */ /* 0x000f620000100800 */
[----:B------:R-:W-:-:S04]  /*2810*/  UIADD3 UR4, UPT, UPT, UR4, 0x4, URZ ;  /* 0x0000000404047890 */ /* 0x000fc8000fffe0ff */
[----:B------:R-:W-:Y:S01]  /*2820*/  UISETP.NE.AND UP0, UPT, UR4, 0x30, UPT ;  /* 0x000000300400788c */ /* 0x000fe2000bf05270 */
[C-C-:B--2---:R-:W-:Y:S02]  /*2830*/  SHF.L.W.U32.HI R19, R13.reuse, 0xf, R13.reuse ;  /* 0x0000000f0d137819 */ /* 0x144fe40000010e0d */
[--C-:B------:R-:W-:Y:S02]  /*2840*/  SHF.L.W.U32.HI R20, R13, 0xd, R13.reuse ;  /* 0x0000000d0d147819 */ /* 0x100fe40000010e0d */
[----:B------:R-:W-:Y:S02]  /*2850*/  SHF.R.U32.HI R13, RZ, 0xa, R13 ;  /* 0x0000000aff0d7819 */ /* 0x000fe4000001160d */
[C---:B---3--:R-:W-:Y:S02]  /*2860*/  SHF.L.W.U32.HI R21, R10.reuse, 0x19, R10 ;  /* 0x000000190a157819 */ /* 0x048fe40000010e0a */
[----:B------:R-:W-:Y:S02]  /*2870*/  LOP3.LUT R13, R13, R19, R20, 0x96, !PT ;  /* 0x000000130d0d7212 */ /* 0x000fe400078e9614 */
[----:B------:R-:W-:-:S02]  /*2880*/  SHF.L.W.U32.HI R22, R10, 0xe, R10 ;  /* 0x0000000e0a167819 */ /* 0x000fc40000010e0a */
[----:B------:R-:W-:Y:S02]  /*2890*/  SHF.R.U32.HI R23, RZ, 0x3, R10 ;  /* 0x00000003ff177819 */ /* 0x000fe4000001160a */
[----:B------:R-:W-:Y:S02]  /*28a0*/  IADD3 R32, PT, PT, R9, R13, R18 ;  /* 0x0000000d09207210 */ /* 0x000fe40007ffe012 */
[C-C-:B------:R-:W-:Y:S02]  /*28b0*/  SHF.L.W.U32.HI R13, R12.reuse, 0xf, R12.reuse ;  /* 0x0000000f0c0d7819 */ /* 0x140fe40000010e0c */
[--C-:B------:R-:W-:Y:S02]  /*28c0*/  SHF.L.W.U32.HI R18, R12, 0xd, R12.reuse ;  /* 0x0000000d0c127819 */ /* 0x100fe40000010e0c */
[----:B------:R-:W-:Y:S02]  /*28d0*/  SHF.R.U32.HI R19, RZ, 0xa, R12 ;  /* 0x0000000aff137819 */ /* 0x000fe4000001160c */
[----:B------:R-:W-:-:S02]  /*28e0*/  LOP3.LUT R23, R23, R21, R22, 0x96, !PT ;  /* 0x0000001517177212 */ /* 0x000fc400078e9616 */
[C-C-:B------:R-:W-:Y:S02]  /*28f0*/  SHF.L.W.U32.HI R20, R9.reuse, 0x19, R9.reuse ;  /* 0x0000001909147819 */ /* 0x140fe40000010e09 */
[--C-:B------:R-:W-:Y:S02]  /*2900*/  SHF.L.W.U32.HI R21, R9, 0xe, R9.reuse ;  /* 0x0000000e09157819 */ /* 0x100fe40000010e09 */
[----:B------:R-:W-:Y:S01]  /*2910*/  SHF.R.U32.HI R22, RZ, 0x3, R9 ;  /* 0x00000003ff167819 */ /* 0x000fe20000011609 */
[----:B------:R-:W-:Y:S01]  /*2920*/  IMAD.IADD R9, R23, 0x1, R32 ;  /* 0x0000000117097824 */ /* 0x000fe200078e0220 */
[----:B------:R-:W-:Y:S02]  /*2930*/  LOP3.LUT R13, R19, R13, R18, 0x96, !PT ;  /* 0x0000000d130d7212 */ /* 0x000fe400078e9612 */
[----:B------:R-:W-:Y:S02]  /*2940*/  LOP3.LUT R20, R22, R20, R21, 0x96, !PT ;  /* 0x0000001416147212 */ /* 0x000fe400078e9615 */
[----:B----4-:R-:W-:-:S02]  /*2950*/  IADD3 R13, PT, PT, R8, R13, R17 ;  /* 0x0000000d080d7210 */ /* 0x010fc40007ffe011 */
[C-C-:B------:R-:W-:Y:S02]  /*2960*/  SHF.L.W.U32.HI R18, R9.reuse, 0xf, R9.reuse ;  /* 0x0000000f09127819 */ /* 0x140fe40000010e09 */
[----:B------:R-:W-:Y:S01]  /*2970*/  SHF.L.W.U32.HI R19, R9, 0xd, R9 ;  /* 0x0000000d09137819 */ /* 0x000fe20000010e09 */
[----:B------:R-:W-:Y:S01]  /*2980*/  IMAD.IADD R8, R20, 0x1, R13 ;  /* 0x0000000114087824 */ /* 0x000fe200078e020d */
[----:B------:R-:W-:Y:S02]  /*2990*/  SHF.R.U32.HI R21, RZ, 0xa, R9 ;  /* 0x0000000aff157819 */ /* 0x000fe40000011609 */
[----:B-----5:R-:W-:Y:S02]  /*29a0*/  SHF.L.W.U32.HI R23, R14, 0x19, R14 ;  /* 0x000000190e177819 */ /* 0x020fe40000010e0e */
[----:B------:R-:W-:Y:S01]  /*29b0*/  LOP3.LUT R22, R21, R18, R19, 0x96, !PT ;  /* 0x0000001215167212 */ /* 0x000fe200078e9613 */
[----:B------:R-:W-:Y:S01]  /*29c0*/  STL.64 [R30+0x18], R8 ;  /* 0x000018081e007387 */ /* 0x000fe20000100a00 */
[----:B------:R-:W-:-:S02]  /*29d0*/  SHF.L.W.U32.HI R13, R8, 0xf, R8 ;  /* 0x0000000f080d7819 */ /* 0x000fc40000010e08 */
[--C-:B------:R-:W-:Y:S02]  /*29e0*/  SHF.L.W.U32.HI R18, R8, 0xd, R8.reuse ;  /* 0x0000000d08127819 */ /* 0x100fe40000010e08 */
[----:B------:R-:W-:Y:S02]  /*29f0*/  SHF.R.U32.HI R17, RZ, 0xa, R8 ;  /* 0x0000000aff117819 */ /* 0x000fe40000011608 */
[----:B------:R-:W-:Y:S02]  /*2a00*/  SHF.L.W.U32.HI R32, R14, 0xe, R14 ;  /* 0x0000000e0e207819 */ /* 0x000fe40000010e0e */
[C-C-:B------:R-:W-:Y:S02]  /*2a10*/  SHF.L.W.U32.HI R19, R11.reuse, 0x19, R11.reuse ;  /* 0x000000190b137819 */ /* 0x140fe40000010e0b */
[--C-:B------:R-:W-:Y:S02]  /*2a20*/  SHF.L.W.U32.HI R20, R11, 0xe, R11.reuse ;  /* 0x0000000e0b147819 */ /* 0x100fe40000010e0b */
[----:B------:R-:W-:-:S02]  /*2a30*/  SHF.R.U32.HI R21, RZ, 0x3, R11 ;  /* 0x00000003ff157819 */ /* 0x000fc4000001160b */
[----:B------:R-:W-:Y:S02]  /*2a40*/  SHF.R.U32.HI R14, RZ, 0x3, R14 ;  /* 0x00000003ff0e7819 */ /* 0x000fe4000001160e */
[----:B------:R-:W-:Y:S01]  /*2a50*/  LOP3.LUT R13, R17, R13, R18, 0x96, !PT ;  /* 0x0000000d110d7212 */ /* 0x000fe200078e9612 */
[----:B------:R-:W-:Y:S01]  /*2a60*/  IMAD.MOV.U32 R18, RZ, RZ, R12 ;  /* 0x000000ffff127224 */ /* 0x000fe200078e000c */
[----:B------:R-:W-:Y:S02]  /*2a70*/  LOP3.LUT R19, R21, R19, R20, 0x96, !PT ;  /* 0x0000001315137212 */ /* 0x000fe400078e9614 */
[----:B------:R-:W-:Y:S02]  /*2a80*/  IADD3 R11, PT, PT, R11, R22, R16 ;  /* 0x000000160b0b7210 */ /* 0x000fe40007ffe010 */
[----:B------:R-:W-:Y:S02]  /*2a90*/  LOP3.LUT R14, R14, R23, R32, 0x96, !PT ;  /* 0x000000170e0e7212 */ /* 0x000fe400078e9620 */
[----:B------:R-:W-:-:S03]  /*2aa0*/  IADD3 R10, PT, PT, R10, R13, R15 ;  /* 0x0000000d0a0a7210 */ /* 0x000fc60007ffe00f */
[----:B------:R-:W-:Y:S02]  /*2ab0*/  IMAD.IADD R11, R14, 0x1, R11 ;  /* 0x000000010e0b7824 */ /* 0x000fe400078e020b */
[----:B------:R-:W-:Y:S02]  /*2ac0*/  IMAD.IADD R19, R19, 0x1, R10 ;  /* 0x0000000113137824 */ /* 0x000fe400078e020a */
[----:B------:R-:W-:Y:S01]  /*2ad0*/  VIADD R10, R30, 0x10 ;  /* 0x000000101e0a7836 */ /* 0x000fe20000000000 */
[----:B------:R-:W-:Y:S04]  /*2ae0*/  STL [R30+0x24], R11 ;  /* 0x0000240b1e007387 */ /* 0x000fe80000100800 */
[----:B------:R1:W-:Y:S02]  /*2af0*/  STL [R30+0x20], R19 ;  /* 0x000020131e007387 */ /* 0x0003e40000100800 */
[----:B-1----:R-:W-:Y:S01]  /*2b00*/  IMAD.MOV.U32 R30, RZ, RZ, R10 ;  /* 0x000000ffff1e7224 */ /* 0x002fe200078e000a */
[----:B------:R-:W-:Y:S06]  /*2b10*/  BRA.U UP0, `(.L_x_19) ;  /* 0xfffffffd00247547 */ /* 0x000fec000b83ffff */
        /* <DEDUP_REMOVED lines=9> */
.L_x_20:
[----:B------:R-:W-:-:S04]  /*2bb0*/  IMAD.SHL.U32 R12, R33, 0x4, RZ ;  /* 0x00000004210c7824 */ /* 0x000fc800078e00ff */
[----:B------:R-:W-:Y:S01]  /*2bc0*/  IMAD.IADD R9, R1, 0x1, R12 ;  /* 0x0000000101097824 */ /* 0x000fe200078e020c */
[----:B------:R-:W1:Y:S05]  /*2bd0*/  LDC.64 R14, c[0x3][R12] ;  /* 0x00c000000c0e7b82 */ /* 0x000e6a0000000a00 */
[----:B------:R-:W1:Y:S01]  /*2be0*/  LDL.128 R8, [R9] ;  /* 0x0000000009087983 */ /* 0x000e620000100c00 */
[--C-:B------:R-:W-:Y:S01]  /*2bf0*/  SHF.L.W.U32.HI R13, R17, 0x1a, R17.reuse ;  /* 0x0000001a110d7819 */ /* 0x100fe20000010e11 */
[----:B------:R-:W-:Y:S01]  /*2c00*/  VIADD R33, R33, 0x4 ;  /* 0x0000000421217836 */ /* 0x000fe20000000000 */
[C-C-:B------:R-:W-:Y:S02]  /*2c10*/  SHF.L.W.U32.HI R30, R17.reuse, 0x15, R17.reuse ;  /* 0x00000015111e7819 */ /* 0x140fe40000010e11 */
[----:B------:R-:W-:-:S02]  /*2c20*/  SHF.L.W.U32.HI R32, R17, 0x7, R17 ;  /* 0x0000000711207819 */ /* 0x000fc40000010e11 */
[----:B------:R-:W-:Y:S02]  /*2c30*/  ISETP.NE.AND P0, PT, R33, 0x40, PT ;  /* 0x000000402100780c */ /* 0x000fe40003f05270 */
[----:B------:R-:W-:Y:S02]  /*2c40*/  LOP3.LUT R30, R32, R13, R30, 0x96, !PT ;  /* 0x0000000d201e7212 */ /* 0x000fe400078e961e */
[----:B------:R-:W-:-:S04]  /*2c50*/  LOP3.LUT R13, R16, R17, R22, 0xb8, !PT ;  /* 0x00000011100d7212 */ /* 0x000fc800078eb816 */
[----:B------:R-:W-:-:S04]  /*2c60*/  IADD3 R13, PT, PT, R30, R13, R23 ;  /* 0x0000000d1e0d7210 */ /* 0x000fc80007ffe017 */
[----:B-1----:R-:W-:-:S05]  /*2c70*/  IADD3 R8, PT, PT, R8, R13, R14 ;  /* 0x0000000d08087210 */ /* 0x002fca0007ffe00e */
[----:B------:R-:W-:-:S05]  /*2c80*/  IMAD.IADD R23, R8, 0x1, R21 ;  /* 0x0000000108177824 */ /* 0x000fca00078e0215 */
[C-C-:B------:R-:W-:Y:S02]  /*2c90*/  SHF.L.W.U32.HI R13, R23.reuse, 0x1a, R23.reuse ;  /* 0x0000001a170d7819 */ /* 0x140fe40000010e17 */
[C-C-:B------:R-:W-:Y:S02]  /*2ca0*/  SHF.L.W.U32.HI R14, R23.reuse, 0x15, R23.reuse ;  /* 0x00000015170e7819 */ /* 0x140fe40000010e17 */
[----:B------:R-:W-:Y:S02]  /*2cb0*/  SHF.L.W.U32.HI R21, R23, 0x7, R23 ;  /* 0x0000000717157819 */ /* 0x000fe40000010e17 */
[----:B------:R-:W-:Y:S02]  /*2cc0*/  LOP3.LUT R30, R22, R23, R17, 0xb8, !PT ;  /* 0x00000017161e7212 */ /* 0x000fe400078eb811 */
[----:B------:R-:W-:Y:S02]  /*2cd0*/  LOP3.LUT R35, R21, R13, R14, 0x96, !PT ;  /* 0x0000000d15237212 */ /* 0x000fe400078e960e */
[----:B------:R-:W-:-:S02]  /*2ce0*/  SHF.L.W.U32.HI R13, R18, 0x1e, R18 ;  /* 0x0000001e120d7819 */ /* 0x000fc40000010e12 */
[C-C-:B------:R-:W-:Y:S02]  /*2cf0*/  SHF.L.W.U32.HI R14, R18.reuse, 0x13, R18.reuse ;  /* 0x00000013120e7819 */ /* 0x140fe40000010e12 */
[----:B------:R-:W-:-:S04]  /*2d00*/  SHF.L.W.U32.HI R21, R18, 0xa, R18 ;  /* 0x0000000a12157819 */ /* 0x000fc80000010e12 */
[----:B------:R-:W-:Y:S02]  /*2d10*/  LOP3.LUT R21, R21, R13, R14, 0x96, !PT ;  /* 0x0000000d15157212 */ /* 0x000fe400078e960e */
[----:B------:R-:W-:Y:S01]  /*2d20*/  IADD3 R14, PT, PT, R35, R30, R16 ;  /* 0x0000001e230e7210 */ /* 0x000fe20007ffe010 */
[----:B------:R-:W1:Y:S01]  /*2d30*/  LDC.64 R12, c[0x3][R12+0x8] ;  /* 0x00c002000c0c7b82 */ /* 0x000e620000000a00 */
[----:B------:R-:W-:Y:S02]  /*2d40*/  LOP3.LUT R16, R20, R19, R18, 0xe8, !PT ;  /* 0x0000001314107212 */ /* 0x000fe400078ee812 */
[----:B------:R-:W-:Y:S02]  /*2d50*/  IADD3 R14, PT, PT, R9, R14, R15 ;  /* 0x0000000e090e7210 */ /* 0x000fe40007ffe00f */
[----:B------:R-:W-:-:S03]  /*2d60*/  IADD3 R21, PT, PT, R8, R21, R16 ;  /* 0x0000001508157210 */ /* 0x000fc60007ffe010 */
[----:B------:R-:W-:Y:S01]  /*2d70*/  IMAD.IADD R16, R14, 0x1, R19 ;  /* 0x000000010e107824 */ /* 0x000fe200078e0213 */
[C-C-:B------:R-:W-:Y:S02]  /*2d80*/  SHF.L.W.U32.HI R8, R21.reuse, 0x1e, R21.reuse ;  /* 0x0000001e15087819 */ /* 0x140fe40000010e15 */
[C-C-:B------:R-:W-:Y:S02]  /*2d90*/  SHF.L.W.U32.HI R9, R21.reuse, 0x13, R21.reuse ;  /* 0x0000001315097819 */ /* 0x140fe40000010e15 */
[----:B------:R-:W-:Y:S02]  /*2da0*/  SHF.L.W.U32.HI R15, R21, 0xa, R21 ;  /* 0x0000000a150f7819 */ /* 0x000fe40000010e15 */
[C-C-:B------:R-:W-:Y:S02]  /*2db0*/  SHF.L.W.U32.HI R19, R16.reuse, 0x1a, R16.reuse ;  /* 0x0000001a10137819 */ /* 0x140fe40000010e10 */
[C-C-:B------:R-:W-:Y:S02]  /*2dc0*/  SHF.L.W.U32.HI R30, R16.reuse, 0x15, R16.reuse ;  /* 0x00000015101e7819 */ /* 0x140fe40000010e10 */
[----:B------:R-:W-:-:S02]  /*2dd0*/  SHF.L.W.U32.HI R32, R16, 0x7, R16 ;  /* 0x0000000710207819 */ /* 0x000fc40000010e10 */
[----:B------:R-:W-:Y:S02]  /*2de0*/  LOP3.LUT R9, R15, R8, R9, 0x96, !PT ;  /* 0x000000080f097212 */ /* 0x000fe400078e9609 */
[----:B------:R-:W-:Y:S02]  /*2df0*/  LOP3.LUT R15, R32, R19, R30, 0x96, !PT ;  /* 0x00000013200f7212 */ /* 0x000fe400078e961e */
[----:B------:R-:W-:Y:S02]  /*2e00*/  LOP3.LUT R8, R17, R16, R23, 0xb8, !PT ;  /* 0x0000001011087212 */ /* 0x000fe400078eb817 */
[----:B------:R-:W-:Y:S02]  /*2e10*/  LOP3.LUT R19, R18, R20, R21, 0xe8, !PT ;  /* 0x0000001412137212 */ /* 0x000fe400078ee815 */
[----:B------:R-:W-:Y:S02]  /*2e20*/  IADD3 R15, PT, PT, R15, R8, R22 ;  /* 0x000000080f0f7210 */ /* 0x000fe40007ffe016 */
[----:B------:R-:W-:-:S02]  /*2e30*/  IADD3 R19, PT, PT, R14, R9, R19 ;  /* 0x000000090e137210 */ /* 0x000fc40007ffe013 */
[----:B-1----:R-:W-:Y:S02]  /*2e40*/  IADD3 R15, PT, PT, R10, R15, R12 ;  /* 0x0000000f0a0f7210 */ /* 0x002fe40007ffe00c */
[C-C-:B------:R-:W-:Y:S02]  /*2e50*/  SHF.L.W.U32.HI R8, R19.reuse, 0x1e, R19.reuse ;  /* 0x0000001e13087819 */ /* 0x140fe40000010e13 */
[--C-:B------:R-:W-:Y:S01]  /*2e60*/  SHF.L.W.U32.HI R9, R19, 0x13, R19.reuse ;  /* 0x0000001313097819 */ /* 0x100fe20000010e13 */
[----:B------:R-:W-:Y:S01]  /*2e70*/  IMAD.IADD R22, R15, 0x1, R20 ;  /* 0x000000010f167824 */ /* 0x000fe200078e0214 */
[--C-:B------:R-:W-:Y:S02]  /*2e80*/  SHF.L.W.U32.HI R10, R19, 0xa, R19.reuse ;  /* 0x0000000a130a7819 */ /* 0x100fe40000010e13 */
[----:B------:R-:W-:Y:S02]  /*2e90*/  LOP3.LUT R20, R21, R18, R19, 0xe8, !PT ;  /* 0x0000001215147212 */ /* 0x000fe400078ee813 */
[----:B------:R-:W-:-:S02]  /*2ea0*/  LOP3.LUT R8, R10, R8, R9, 0x96, !PT ;  /* 0x000000080a087212 */ /* 0x000fc400078e9609 */
[C-C-:B------:R-:W-:Y:S02]  /*2eb0*/  SHF.L.W.U32.HI R9, R22.reuse, 0x1a, R22.reuse ;  /* 0x0000001a16097819 */ /* 0x140fe40000010e16 */
[C-C-:B------:R-:W-:Y:S02]  /*2ec0*/  SHF.L.W.U32.HI R10, R22.reuse, 0x15, R22.reuse ;  /* 0x00000015160a7819 */ /* 0x140fe40000010e16 */
[----:B------:R-:W-:Y:S02]  /*2ed0*/  SHF.L.W.U32.HI R12, R22, 0x7, R22 ;  /* 0x00000007160c7819 */ /* 0x000fe40000010e16 */
[----:B------:R-:W-:Y:S02]  /*2ee0*/  IADD3 R20, PT, PT, R15, R8, R20 ;  /* 0x000000080f147210 */ /* 0x000fe40007ffe014 */
[----:B------:R-:W-:Y:S02]  /*2ef0*/  LOP3.LUT R10, R12, R9, R10, 0x96, !PT ;  /* 0x000000090c0a7212 */ /* 0x000fe400078e960a */
[----:B------:R-:W-:-:S02]  /*2f00*/  LOP3.LUT R8, R23, R22, R16, 0xb8, !PT ;  /* 0x0000001617087212 */ /* 0x000fc400078eb810 */
[--C-:B------:R-:W-:Y:S02]  /*2f10*/  SHF.L.W.U32.HI R9, R20, 0x1e, R20.reuse ;  /* 0x0000001e14097819 */ /* 0x100fe40000010e14 */
[----:B------:R-:W-:Y:S02]  /*2f20*/  IADD3 R8, PT, PT, R10, R8, R17 ;  /* 0x000000080a087210 */ /* 0x000fe40007ffe011 */
[C-C-:B------:R-:W-:Y:S02]  /*2f30*/  SHF.L.W.U32.HI R12, R20.reuse, 0x13, R20.reuse ;  /* 0x00000013140c7819 */ /* 0x140fe40000010e14 */
[----:B------:R-:W-:Y:S02]  /*2f40*/  SHF.L.W.U32.HI R14, R20, 0xa, R20 ;  /* 0x0000000a140e7819 */ /* 0x000fe40000010e14 */
[----:B------:R-:W-:Y:S02]  /*2f50*/  IADD3 R11, PT, PT, R11, R8, R13 ;  /* 0x000000080b0b7210 */ /* 0x000fe40007ffe00d */
[----:B------:R-:W-:-:S02]  /*2f60*/  LOP3.LUT R12, R14, R9, R12, 0x96, !PT ;  /* 0x000000090e0c7212 */ /* 0x000fc400078e960c */
[----:B------:R-:W-:Y:S01]  /*2f70*/  LOP3.LUT R8, R19, R21, R20, 0xe8, !PT ;  /* 0x0000001513087212 */ /* 0x000fe200078ee814 */
[----:B------:R-:W-:-:S03]  /*2f80*/  IMAD.IADD R17, R11, 0x1, R18 ;  /* 0x000000010b117824 */ /* 0x000fc600078e0212 */
[----:B------:R-:W-:Y:S01]  /*2f90*/  IADD3 R18, PT, PT, R11, R12, R8 ;  /* 0x0000000c0b127210 */ /* 0x000fe20007ffe008 */
[----:B------:R-:W-:Y:S06]  /*2fa0*/  @P0 BRA `(.L_x_20) ;  /* 0xfffffffc00000947 */ /* 0x000fec000383ffff */
[----:B0-----:R-:W-:Y:S01]  /*2fb0*/  IMAD.IADD R24, R24, 0x1, R18 ;  /* 0x0000000118187824 */ /* 0x001fe200078e0212 */
[----:B------:R4:W-:Y:S01]  /*2fc0*/  STL [R1+0x1a8], RZ ;  /* 0x0001a8ff01007387 */ /* 0x0009e20000100800 */
[----:B------:R-:W-:Y:S02]  /*2fd0*/  IMAD.IADD R25, R25, 0x1, R20 ;  /* 0x0000000119197824 */ /* 0x000fe400078e0214 */
[----:B------:R-:W-:Y:S02]  /*2fe0*/  IMAD.IADD R2, R2, 0x1, R16 ;  /* 0x0000000102027824 */ /* 0x000fe400078e0210 */
[----:B------:R-:W-:Y:S01]  /*2ff0*/  IMAD.IADD R4, R4, 0x1, R19 ;  /* 0x0000000104047824 */ /* 0x000fe200078e0213 */
[----:B------:R4:W-:Y:S01]  /*3000*/  STL.64 [R1+0x148], R24 ;  /* 0x0001481801007387 */ /* 0x0009e20000100a00 */
[----:B------:R-:W-:Y:S02]  /*3010*/  IMAD.IADD R5, R5, 0x1, R21 ;  /* 0x0000000105057824 */ /* 0x000fe400078e0215 */
[----:B------:R-:W-:-:S02]  /*3020*/  IMAD.IADD R6, R6, 0x1, R17 ;  /* 0x0000000106067824 */ /* 0x000fc400078e0211 */
[----:B------:R-:W-:Y:S02]  /*3030*/  IMAD.IADD R7, R7, 0x1, R22 ;  /* 0x0000000107077824 */ /* 0x000fe400078e0216 */
[----:B------:R-:W-:Y:S02]  /*3040*/  IMAD.IADD R3, R3, 0x1, R23 ;  /* 0x0000000103037824 */ /* 0x000fe400078e0217 */
[----:B------:R-:W-:Y:S01]  /*3050*/  IMAD.MOV.U32 R20, RZ, RZ, RZ ;  /* 0x000000ffff147224 */ /* 0x000fe200078e00ff */
[----:B------:R4:W-:Y:S04]  /*3060*/  STL.128 [R1+0x150], R4 ;  /* 0x0001500401007387 */ /* 0x0009e80000100c00 */
[----:B------:R4:W-:Y:S02]  /*3070*/  STL.64 [R1+0x160], R2 ;  /* 0x0001600201007387 */ /* 0x0009e40000100a00 */
.L_x_18:
[----:B------:R-:W-:Y:S05]  /*3080*/  BSYNC.RECONVERGENT B1 ;  /* 0x0000000000017941 */ /* 0x000fea0003800200 */
.L_x_17:
[C---:B------:R-:W-:Y:S01]  /*3090*/  IADD3 R26, P0, PT, -R31.reuse, R26, RZ ;  /* 0x0000001a1f1a7210 */ /* 0x040fe20007f1e1ff */
[----:B--2---:R-:W-:-:S04]  /*30a0*/  IMAD.IADD R0, R31, 0x1, R0 ;  /* 0x000000011f007824 */ /* 0x004fc800078e0200 */
[----:B------:R-:W-:-:S08]  /*30b0*/  IMAD.X R28, R28, 0x1, ~R29, P0 ;  /* 0x000000011c1c7824 */ /* 0x000fd000000e0e1d */
.L_x_12:
[----:B------:R-:W-:Y:S05]  /*30c0*/  BSYNC.RECONVERGENT B0 ;  /* 0x0000000000007941 */ /* 0x000fea0003800200 */
.L_x_11:
[----:B------:R-:W-:Y:S01]  /*30d0*/  ISETP.GE.U32.AND P0, PT, R26, 0x40, PT ;  /* 0x000000401a00780c */ /* 0x000fe20003f06070 */
[----:B------:R-:W-:Y:S03]  /*30e0*/  BSSY.RECONVERGENT B0, `(.L_x_21) ;  /* 0x0000112000007945 */ /* 0x000fe60003800200 */
[----:B------:R-:W-:-:S13]  /*30f0*/  ISETP.GE.U32.AND.EX P0, PT, R28, RZ, PT, P0 ;  /* 0x000000ff1c00720c */ /* 0x000fda0003f06100 */
[----:B------:R-:W-:Y:S05]  /*3100*/  @!P0 BRA `(.L_x_22) ;  /* 0x00000010003c8947 */ /* 0x000fea0003800000 */
[----:B------:R-:W-:Y:S01]  /*3110*/  BSSY.RECONVERGENT B1, `(.L_x_23) ;  /* 0x000010b000017945 */ /* 0x000fe20003800200 */
[----:B--2---:R-:W-:Y:S02]  /*3120*/  VIADD R16, R1, 0x28 ;  /* 0x0000002801107836 */ /* 0x004fe40000000000 */
[----:B------:R-:W-:Y:S02]  /*3130*/  IMAD.MOV.U32 R19, RZ, RZ, RZ ;  /* 0x000000ffff137224 */ /* 0x000fe400078e00ff */
[----:B------:R-:W-:Y:S02]  /*3140*/  IMAD.MOV.U32 R18, RZ, RZ, 0x40 ;  /* 0x00000040ff127424 */ /* 0x000fe400078e00ff */
[----:B------:R-:W-:-:S07]  /*3150*/  IMAD.MOV.U32 R17, RZ, RZ, RZ ;  /* 0x000000ffff117224 */ /* 0x000fce00078e00ff */
.L_x_26:
[----:B------:R-:W-:-:S05]  /*3160*/  IMAD.IADD R21, R19, 0x1, R0 ;  /* 0x0000000113157824 */ /* 0x000fca00078e0200 */
[----:B------:R-:W2:Y:S04]  /*3170*/  LDL.U8 R15, [R21] ;  /* 0x00000000150f7983 */ /* 0x000ea80000100000 */
[----:B------:R-:W2:Y:S04]  /*3180*/  LDL.U8 R22, [R21+0x1] ;  /* 0x0000010015167983 */ /* 0x000ea80000100000 */
[----:B------:R-:W5:Y:S04]  /*3190*/  LDL.U8 R23, [R21+0x4] ;  /* 0x0000040015177983 */ /* 0x000f680000100000 */
[----:B------:R-:W5:Y:S04]  /*31a0*/  LDL.U8 R30, [R21+0x5] ;  /* 0x00000500151e7983 */ /* 0x000f680000100000 */
[----:B------:R-:W3:Y:S04]  /*31b0*/  LDL.U8 R29, [R21+0x8] ;  /* 0x00000800151d7983 */ /* 0x000ee80000100000 */
[----:B------:R-:W3:Y:S04]  /*31c0*/  LDL.U8 R32, [R21+0x9] ;  /* 0x0000090015207983 */ /* 0x000ee80000100000 */
[----:B------:R-:W4:Y:S04]  /*31d0*/  LDL.U8 R31, [R21+0xc] ;  /* 0x00000c00151f7983 */ /* 0x000f280000100000 */
[----:B------:R-:W4:Y:S04]  /*31e0*/  LDL.U8 R34, [R21+0xd] ;  /* 0x00000d0015227983 */ /* 0x000f280000100000 */
[----:B------:R-:W4:Y:S04]  /*31f0*/  LDL.U8 R19, [R21+0x2] ;  /* 0x0000020015137983 */ /* 0x000f280000100000 */
[----:B------:R-:W4:Y:S04]  /*3200*/  LDL.U8 R14, [R21+0x6] ;  /* 0x00000600150e7983 */ /* 0x000f280000100000 */
[----:B------:R-:W4:Y:S04]  /*3210*/  LDL.U8 R13, [R21+0xa] ;  /* 0x00000a00150d7983 */ /* 0x000f280000100000 */
[----:B------:R-:W4:Y:S04]  /*3220*/  LDL.U8 R12, [R21+0xe] ;  /* 0x00000e00150c7983 */ /* 0x000f280000100000 */
[----:B-1----:R-:W4:Y:S04]  /*3230*/  LDL.U8 R8, [R21+0x3] ;  /* 0x0000030015087983 */ /* 0x002f280000100000 */
[----:B------:R-:W4:Y:S04]  /*3240*/  LDL.U8 R9, [R21+0x7] ;  /* 0x0000070015097983 */ /* 0x000f280000100000 */
[----:B------:R-:W4:Y:S04]  /*3250*/  LDL.U8 R10, [R21+0xb] ;  /* 0x00000b00150a7983 */ /* 0x000f280000100000 */
[----:B------:R-:W4:Y:S01]  /*3260*/  LDL.U8 R11, [R21+0xf] ;  /* 0x00000f00150b7983 */ /* 0x000f220000100000 */
[----:B--2---:R-:W-:-:S02]  /*3270*/  IMAD R22, R15, 0x100, R22 ;  /* 0x000001000f167824 */ /* 0x004fc400078e0216 */
[----:B-----5:R-:W-:Y:S02]  /*3280*/  IMAD R23, R23, 0x100, R30 ;  /* 0x0000010017177824 */ /* 0x020fe400078e021e */
[----:B---3--:R-:W-:Y:S02]  /*3290*/  IMAD R32, R29, 0x100, R32 ;  /* 0x000001001d207824 */ /* 0x008fe400078e0220 */
[----:B----4-:R-:W-:Y:S02]  /*32a0*/  IMAD R31, R31, 0x100, R34 ;  /* 0x000001001f1f7824 */ /* 0x010fe400078e0222 */
[----:B------:R-:W-:Y:S02]  /*32b0*/  IMAD R19, R22, 0x100, R19 ;  /* 0x0000010016137824 */ /* 0x000fe400078e0213 */
[----:B------:R-:W-:Y:S02]  /*32c0*/  IMAD R14, R23, 0x100, R14 ;  /* 0x00000100170e7824 */ /* 0x000fe400078e020e */
[----:B------:R-:W-:-:S02]  /*32d0*/  IMAD R13, R32, 0x100, R13 ;  /* 0x00000100200d7824 */ /* 0x000fc400078e020d */
[----:B------:R-:W-:Y:S02]  /*32e0*/  IMAD R12, R31, 0x100, R12 ;  /* 0x000001001f0c7824 */ /* 0x000fe400078e020c */
[----:B------:R-:W-:Y:S02]  /*32f0*/  IMAD.U32 R8, R19, 0x100, R8 ;  /* 0x0000010013087824 */ /* 0x000fe400078e0008 */
[----:B------:R-:W-:Y:S02]  /*3300*/  IMAD.U32 R9, R14, 0x100, R9 ;  /* 0x000001000e097824 */ /* 0x000fe400078e0009 */
[----:B------:R-:W-:Y:S02]  /*3310*/  IMAD.U32 R10, R13, 0x100, R10 ;  /* 0x000001000d0a7824 */ /* 0x000fe400078e000a */
[----:B------:R-:W-:-:S05]  /*3320*/  IMAD.U32 R11, R12, 0x100, R11 ;  /* 0x000001000c0b7824 */ /* 0x000fca00078e000b */
[----:B------:R1:W-:Y:S04]  /*3330*/  STL.128 [R1], R8 ;  /* 0x0000000801007387 */ /* 0x0003e80000100c00 */
[----:B------:R-:W2:Y:S04]  /*3340*/  LDL.U8 R13, [R21+0x10] ;  /* 0x00001000150d7983 */ /* 0x000ea80000100000 */
[----:B------:R-:W2:Y:S04]  /*3350*/  LDL.U8 R14, [R21+0x11] ;  /* 0x00001100150e7983 */ /* 0x000ea80000100000 */
[----:B------:R-:W3:Y:S04]  /*3360*/  LDL.U8 R19, [R21+0x14] ;  /* 0x0000140015137983 */ /* 0x000ee80000100000 */
[----:B------:R-:W3:Y:S04]  /*3370*/  LDL.U8 R22, [R21+0x15] ;  /* 0x0000150015167983 */ /* 0x000ee80000100000 */
[----:B------:R-:W4:Y:S04]  /*3380*/  LDL.U8 R23, [R21+0x18] ;  /* 0x0000180015177983 */ /* 0x000f280000100000 */
[----:B------:R-:W4:Y:S04]  /*3390*/  LDL.U8 R30, [R21+0x19] ;  /* 0x00001900151e7983 */ /* 0x000f280000100000 */
[----:B------:R-:W5:Y:S04]  /*33a0*/  LDL.U8 R29, [R21+0x1c] ;  /* 0x00001c00151d7983 */ /* 0x000f680000100000 */
[----:B------:R-:W5:Y:S04]  /*33b0*/  LDL.U8 R32, [R21+0x1d] ;  /* 0x00001d0015207983 */ /* 0x000f680000100000 */
[----:B------:R-:W5:Y:S04]  /*33c0*/  LDL.U8 R15, [R21+0x12] ;  /* 0x00001200150f7983 */ /* 0x000f680000100000 */
[----:B------:R-:W5:Y:S04]  /*33d0*/  LDL.U8 R12, [R21+0x16] ;  /* 0x00001600150c7983 */ /* 0x000f680000100000 */
[----:B------:R-:W5:Y:S04]  /*33e0*/  LDL.U8 R33, [R21+0x1a] ;  /* 0x00001a0015217983 */ /* 0x000f680000100000 */
[----:B------:R-:W5:Y:S04]  /*33f0*/  LDL.U8 R31, [R21+0x1e] ;  /* 0x00001e00151f7983 */ /* 0x000f680000100000 */
[----:B-1----:R-:W5:Y:S04]  /*3400*/  LDL.U8 R8, [R21+0x13] ;  /* 0x0000130015087983 */ /* 0x002f680000100000 */
[----:B------:R-:W5:Y:S04]  /*3410*/  LDL.U8 R9, [R21+0x17] ;  /* 0x0000170015097983 */ /* 0x000f680000100000 */
[----:B------:R-:W5:Y:S04]  /*3420*/  LDL.U8 R10, [R21+0x1b] ;  /* 0x00001b00150a7983 */ /* 0x000f680000100000 */
[----:B------:R-:W5:Y:S01]  /*3430*/  LDL.U8 R11, [R21+0x1f] ;  /* 0x00001f00150b7983 */ /* 0x000f620000100000 */
[----:B--2---:R-:W-:-:S02]  /*3440*/  IMAD R14, R13, 0x100, R14 ;  /* 0x000001000d0e7824 */ /* 0x004fc400078e020e */
[----:B---3--:R-:W-:Y:S02]  /*3450*/  IMAD R19, R19, 0x100, R22 ;  /* 0x0000010013137824 */ /* 0x008fe400078e0216 */
[----:B----4-:R-:W-:Y:S02]  /*3460*/  IMAD R30, R23, 0x100, R30 ;  /* 0x00000100171e7824 */ /* 0x010fe400078e021e */
[----:B-----5:R-:W-:Y:S02]  /*3470*/  IMAD R32, R29, 0x100, R32 ;  /* 0x000001001d207824 */ /* 0x020fe400078e0220 */
        /* <DEDUP_REMOVED lines=8> */
[----:B------:R1:W-:Y:S04]  /*3500*/  STL.128 [R1+0x10], R8 ;  /* 0x0000100801007387 */ /* 0x0003e80000100c00 */
        /* <DEDUP_REMOVED lines=51> */
[----:B------:R-:W-:-:S02]  /*3840*/  IMAD.MOV.U32 R19, RZ, RZ, R18 ;  /* 0x000000ffff137224 */ /* 0x000fc400078e0012 */
[----:B------:R-:W-:Y:S02]  /*3850*/  IMAD R23, R23, 0x100, R34 ;  /* 0x0000010017177824 */ /* 0x000fe400078e0222 */
[----:B------:R-:W-:Y:S02]  /*3860*/  IMAD R32, R32, 0x100, R33 ;  /* 0x0000010020207824 */ /* 0x000fe400078e0221 */
[----:B------:R-:W-:Y:S02]  /*3870*/  IMAD.U32 R12, R14, 0x100, R31 ;  /* 0x000001000e0c7824 */ /* 0x000fe400078e001f */
[----:B------:R-:W-:Y:S02]  /*3880*/  IMAD.U32 R13, R22, 0x100, R11 ;  /* 0x00000100160d7824 */ /* 0x000fe400078e000b */
[----:B------:R-:W-:Y:S02]  /*3890*/  IMAD.U32 R14, R23, 0x100, R8 ;  /* 0x00000100170e7824 */ /* 0x000fe400078e0008 */
[----:B------:R-:W-:-:S02]  /*38a0*/  IMAD.MOV.U32 R8, RZ, RZ, R16 ;  /* 0x000000ffff087224 */ /* 0x000fc400078e0010 */
[----:B------:R-:W-:Y:S02]  /*38b0*/  IMAD.U32 R15, R32, 0x100, R9 ;  /* 0x00000100200f7824 */ /* 0x000fe400078e0009 */
[----:B------:R-:W-:-:S03]  /*38c0*/  IMAD.MOV.U32 R9, RZ, RZ, RZ ;  /* 0x000000ffff097224 */ /* 0x000fc600078e00ff */
[----:B------:R1:W-:Y:S04]  /*38d0*/  STL.128 [R1+0x30], R12 ;  /* 0x0000300c01007387 */ /* 0x0003e80000100c00 */
.L_x_24:
[----:B------:R-:W2:Y:S04]  /*38e0*/  LDL.64 R22, [R8+0x10] ;  /* 0x0000100008167983 */ /* 0x000ea80000100a00 */
[----:B------:R-:W3:Y:S04]  /*38f0*/  LDL R29, [R8+-0x4] ;  /* 0xfffffc00081d7983 */ /* 0x000ee80000100800 */
[----:B-1----:R-:W3:Y:S04]  /*3900*/  LDL.128 R12, [R8+-0x28] ;  /* 0xffffd800080c7983 */ /* 0x002ee80000100c00 */
[----:B------:R-:W4:Y:S04]  /*3910*/  LDL R11, [R8+-0x18] ;  /* 0xffffe800080b7983 */ /* 0x000f280000100800 */
[----:B------:R-:W5:Y:S04]  /*3920*/  LDL R30, [R8+0x8] ;  /* 0x00000800081e7983 */ /* 0x000f680000100800 */
[----:B------:R-:W4:Y:S01]  /*3930*/  LDL R21, [R8+0x4] ;  /* 0x0000040008157983 */ /* 0x000f220000100800 */
[----:B------:R-:W-:-:S05]  /*3940*/  VIADD R9, R9, 0x4 ;  /* 0x0000000409097836 */ /* 0x000fca0000000000 */
[----:B------:R-:W-:Y:S02]  /*3950*/  ISETP.NE.AND P0, PT, R9, 0x30, PT ;  /* 0x000000300900780c */ /* 0x000fe40003f05270 */
[C-C-:B--2---:R-:W-:Y:S02]  /*3960*/  SHF.L.W.U32.HI R31, R22.reuse, 0xf, R22.reuse ;  /* 0x0000000f161f7819 */ /* 0x144fe40000010e16 */
[--C-:B------:R-:W-:Y:S02]  /*3970*/  SHF.L.W.U32.HI R32, R22, 0xd, R22.reuse ;  /* 0x0000000d16207819 */ /* 0x100fe40000010e16 */
[----:B------:R-:W-:-:S04]  /*3980*/  SHF.R.U32.HI R33, RZ, 0xa, R22 ;  /* 0x0000000aff217819 */ /* 0x000fc80000011616 */
[----:B------:R-:W-:Y:S02]  /*3990*/  LOP3.LUT R31, R33, R31, R32, 0x96, !PT ;  /* 0x0000001f211f7212 */ /* 0x000fe400078e9620 */
[C-C-:B------:R-:W-:Y:S02]  /*39a0*/  SHF.L.W.U32.HI R32, R23.reuse, 0xf, R23.reuse ;  /* 0x0000000f17207819 */ /* 0x140fe40000010e17 */
[--C-:B------:R-:W-:Y:S02]  /*39b0*/  SHF.L.W.U32.HI R33, R23, 0xd, R23.reuse ;  /* 0x0000000d17217819 */ /* 0x100fe40000010e17 */
[----:B------:R-:W-:Y:S02]  /*39c0*/  SHF.R.U32.HI R23, RZ, 0xa, R23 ;  /* 0x0000000aff177819 */ /* 0x000fe40000011617 */
[----:B---3--:R-:W-:Y:S02]  /*39d0*/  IADD3 R12, PT, PT, R12, R31, R29 ;  /* 0x0000001f0c0c7210 */ /* 0x008fe40007ffe01d */
[----:B------:R-:W-:-:S02]  /*39e0*/  LOP3.LUT R23, R23, R32, R33, 0x96, !PT ;  /* 0x0000002017177212 */ /* 0x000fc400078e9621 */
[C-C-:B------:R-:W-:Y:S02]  /*39f0*/  SHF.L.W.U32.HI R29, R13.reuse, 0x19, R13.reuse ;  /* 0x000000190d1d7819 */ /* 0x140fe40000010e0d */
[--C-:B------:R-:W-:Y:S02]  /*3a00*/  SHF.L.W.U32.HI R32, R13, 0xe, R13.reuse ;  /* 0x0000000e0d207819 */ /* 0x100fe40000010e0d */
[----:B------:R-:W-:Y:S02]  /*3a10*/  SHF.R.U32.HI R31, RZ, 0x3, R13 ;  /* 0x00000003ff1f7819 */ /* 0x000fe4000001160d */
[----:B------:R-:W-:Y:S02]  /*3a20*/  SHF.R.U32.HI R33, RZ, 0x3, R14 ;  /* 0x00000003ff217819 */ /* 0x000fe4000001160e */
[----:B------:R-:W-:Y:S02]  /*3a30*/  LOP3.LUT R29, R31, R29, R32, 0x96, !PT ;  /* 0x0000001d1f1d7212 */ /* 0x000fe400078e9620 */
[----:B------:R-:W-:-:S02]  /*3a40*/  SHF.L.W.U32.HI R31, R14, 0x19, R14 ;  /* 0x000000190e1f7819 */ /* 0x000fc40000010e0e */
[----:B------:R-:W-:Y:S01]  /*3a50*/  SHF.L.W.U32.HI R32, R14, 0xe, R14 ;  /* 0x0000000e0e207819 */ /* 0x000fe20000010e0e */
[----:B------:R-:W-:Y:S01]  /*3a60*/  IMAD.IADD R12, R29, 0x1, R12 ;  /* 0x000000011d0c7824 */ /* 0x000fe200078e020c */
[----:B------:R-:W-:Y:S02]  /*3a70*/  IADD3 R10, PT, PT, R13, R23, R10 ;  /* 0x000000170d0a7210 */ /* 0x000fe40007ffe00a */
[----:B------:R-:W-:Y:S02]  /*3a80*/  LOP3.LUT R31, R33, R31, R32, 0x96, !PT ;  /* 0x0000001f211f7212 */ /* 0x000fe400078e9620 */
[--C-:B------:R-:W-:Y:S02]  /*3a90*/  SHF.L.W.U32.HI R23, R15, 0xe, R15.reuse ;  /* 0x0000000e0f177819 */ /* 0x100fe40000010e0f */
[--C-:B------:R-:W-:Y:S01]  /*3aa0*/  SHF.R.U32.HI R29, RZ, 0x3, R15.reuse ;  /* 0x00000003ff1d7819 */ /* 0x100fe2000001160f */
[----:B------:R-:W-:Y:S01]  /*3ab0*/  IMAD.IADD R13, R31, 0x1, R10 ;  /* 0x000000011f0d7824 */ /* 0x000fe200078e020a */
[----:B------:R-:W-:-:S04]  /*3ac0*/  SHF.L.W.U32.HI R10, R15, 0x19, R15 ;  /* 0x000000190f0a7819 */ /* 0x000fc80000010e0f */
[C-C-:B------:R-:W-:Y:S01]  /*3ad0*/  SHF.L.W.U32.HI R31, R13.reuse, 0xf, R13.reuse ;  /* 0x0000000f0d1f7819 */ /* 0x140fe20000010e0d */
[----:B------:R-:W-:Y:S01]  /*3ae0*/  STL.64 [R8+0x18], R12 ;  /* 0x0000180c08007387 */ /* 0x000fe20000100a00 */
[--C-:B------:R-:W-:Y:S02]  /*3af0*/  SHF.L.W.U32.HI R32, R13, 0xd, R13.reuse ;  /* 0x0000000d0d207819 */ /* 0x100fe40000010e0d */
[----:B------:R-:W-:Y:S02]  /*3b00*/  SHF.R.U32.HI R33, RZ, 0xa, R13 ;  /* 0x0000000aff217819 */ /* 0x000fe4000001160d */
[----:B------:R-:W-:Y:S02]  /*3b10*/  LOP3.LUT R10, R29, R10, R23, 0x96, !PT ;  /* 0x0000000a1d0a7212 */ /* 0x000fe400078e9617 */
[----:B------:R-:W-:Y:S02]  /*3b20*/  LOP3.LUT R31, R33, R31, R32, 0x96, !PT ;  /* 0x0000001f211f7212 */ /* 0x000fe400078e9620 */
[----:B------:R-:W-:-:S02]  /*3b30*/  SHF.L.W.U32.HI R23, R12, 0xf, R12 ;  /* 0x0000000f0c177819 */ /* 0x000fc40000010e0c */
[--C-:B------:R-:W-:Y:S02]  /*3b40*/  SHF.L.W.U32.HI R32, R12, 0xd, R12.reuse ;  /* 0x0000000d0c207819 */ /* 0x100fe40000010e0c */
[----:B------:R-:W-:Y:S02]  /*3b50*/  SHF.R.U32.HI R29, RZ, 0xa, R12 ;  /* 0x0000000aff1d7819 */ /* 0x000fe4000001160c */
[----:B-----5:R-:W-:Y:S02]  /*3b60*/  IADD3 R30, PT, PT, R15, R31, R30 ;  /* 0x0000001f0f1e7210 */ /* 0x020fe40007ffe01e */
[----:B------:R-:W-:Y:S02]  /*3b70*/  LOP3.LUT R23, R29, R23, R32, 0x96, !PT ;  /* 0x000000171d177212 */ /* 0x000fe400078e9620 */
[C-C-:B----4-:R-:W-:Y:S02]  /*3b80*/  SHF.L.W.U32.HI R29, R11.reuse, 0x19, R11.reuse ;  /* 0x000000190b1d7819 */ /* 0x150fe40000010e0b */
[----:B------:R-:W-:-:S02]  /*3b90*/  SHF.L.W.U32.HI R32, R11, 0xe, R11 ;  /* 0x0000000e0b207819 */ /* 0x000fc40000010e0b */
[----:B------:R-:W-:Y:S02]  /*3ba0*/  SHF.R.U32.HI R11, RZ, 0x3, R11 ;  /* 0x00000003ff0b7819 */ /* 0x000fe4000001160b */
[----:B------:R-:W-:Y:S01]  /*3bb0*/  IADD3 R21, PT, PT, R14, R23, R21 ;  /* 0x000000170e157210 */ /* 0x000fe20007ffe015 */
[----:B------:R-:W-:Y:S01]  /*3bc0*/  VIADD R14, R8, 0x10 ;  /* 0x00000010080e7836 */ /* 0x000fe20000000000 */
[----:B------:R-:W-:-:S03]  /*3bd0*/  LOP3.LUT R11, R11, R29, R32, 0x96, !PT ;  /* 0x0000001d0b0b7212 */ /* 0x000fc600078e9620 */
[----:B------:R-:W-:Y:S02]  /*3be0*/  IMAD.IADD R21, R10, 0x1, R21 ;  /* 0x000000010a157824 */ /* 0x000fe400078e0215 */
[----:B------:R-:W-:Y:S02]  /*3bf0*/  IMAD.IADD R11, R11, 0x1, R30 ;  /* 0x000000010b0b7824 */ /* 0x000fe400078e021e */
[----:B------:R-:W-:Y:S01]  /*3c00*/  IMAD.MOV.U32 R10, RZ, RZ, R22 ;  /* 0x000000ffff0a7224 */ /* 0x000fe200078e0016 */
[----:B------:R-:W-:Y:S04]  /*3c10*/  STL [R8+0x20], R21 ;  /* 0x0000201508007387 */ /* 0x000fe80000100800 */
[----:B------:R1:W-:Y:S02]  /*3c20*/  STL [R8+0x24], R11 ;  /* 0x0000240b08007387 */ /* 0x0003e40000100800 */
[----:B-1----:R-:W-:Y:S01]  /*3c30*/  IMAD.MOV.U32 R8, RZ, RZ, R14 ;  /* 0x000000ffff087224 */ /* 0x002fe200078e000e */
        /* <DEDUP_REMOVED lines=10> */
.L_x_25:
[----:B------:R-:W-:-:S04]  /*3ce0*/  IMAD.SHL.U32 R12, R33, 0x4, RZ ;  /* 0x00000004210c7824 */ /* 0x000fc800078e00ff */
[----:B------:R-:W-:-:S06]  /*3cf0*/  IMAD.IADD R8, R1, 0x1, R12 ;  /* 0x0000000101087824 */ /* 0x000fcc00078e020c */
[----:B------:R-:W2:Y:S01]  /*3d00*/  LDL.128 R8, [R8] ;  /* 0x0000000008087983 */ /* 0x000ea20000100c00 */
[--C-:B------:R-:W-:Y:S01]  /*3d10*/  SHF.L.W.U32.HI R13, R21, 0x1a, R21.reuse ;  /* 0x0000001a150d7819 */ /* 0x100fe20000010e15 */
[----:B------:R-:W-:Y:S01]  /*3d20*/  VIADD R33, R33, 0x4 ;  /* 0x0000000421217836 */ /* 0x000fe20000000000 */
[C-C-:B------:R-:W-:Y:S02]  /*3d30*/  SHF.L.W.U32.HI R34, R21.reuse, 0x15, R21.reuse ;  /* 0x0000001515227819 */ /* 0x140fe40000010e15 */
[----:B------:R-:W-:Y:S02]  /*3d40*/  SHF.L.W.U32.HI R15, R21, 0x7, R21 ;  /* 0x00000007150f7819 */ /* 0x000fe40000010e15 */
[----:B------:R-:W-:Y:S02]  /*3d50*/  ISETP.NE.AND P0, PT, R33, 0x40, PT ;  /* 0x000000402100780c */ /* 0x000fe40003f05270 */
[----:B------:R-:W-:Y:S02]  /*3d60*/  LOP3.LUT R13, R15, R13, R34, 0x96, !PT ;  /* 0x0000000d0f0d7212 */ /* 0x000fe400078e9622 */
[----:B------:R-:W-:-:S02]  /*3d70*/  LOP3.LUT R15, R23, R21, R22, 0xb8, !PT ;  /* 0x00000015170f7212 */ /* 0x000fc400078eb816 */
[--C-:B------:R-:W-:Y:S02]  /*3d80*/  SHF.L.W.U32.HI R34, R29, 0xa, R29.reuse ;  /* 0x0000000a1d227819 */ /* 0x100fe40000010e1d */
[----:B------:R-:W-:Y:S02]  /*3d90*/  IADD3 R13, PT, PT, R13, R15, R14 ;  /* 0x0000000f0d0d7210 */ /* 0x000fe40007ffe00e */
[C-C-:B------:R-:W-:Y:S02]  /*3da0*/  SHF.L.W.U32.HI R14, R29.reuse, 0x1e, R29.reuse ;  /* 0x0000001e1d0e7819 */ /* 0x140fe40000010e1d */
[----:B------:R-:W-:-:S04]  /*3db0*/  SHF.L.W.U32.HI R15, R29, 0x13, R29 ;  /* 0x000000131d0f7819 */ /* 0x000fc80000010e1d */
[----:B------:R-:W-:Y:S02]  /*3dc0*/  LOP3.LUT R34, R34, R14, R15, 0x96, !PT ;  /* 0x0000000e22227212 */ /* 0x000fe400078e960f */
[----:B------:R-:W2:Y:S02]  /*3dd0*/  LDC.64 R14, c[0x3][R12] ;  /* 0x00c000000c0e7b82 */ /* 0x000ea40000000a00 */
[----:B--2---:R-:W-:-:S05]  /*3de0*/  IADD3 R13, PT, PT, R8, R13, R14 ;  /* 0x0000000d080d7210 */ /* 0x004fca0007ffe00e */
[----:B------:R-:W-:Y:S01]  /*3df0*/  IMAD.IADD R14, R13, 0x1, R32 ;  /* 0x000000010d0e7824 */ /* 0x000fe200078e0220 */
[----:B------:R-:W-:-:S04]  /*3e00*/  LOP3.LUT R32, R30, R31, R29, 0xe8, !PT ;  /* 0x0000001f1e207212 */ /* 0x000fc800078ee81d */
[----:B------:R-:W-:Y:S02]  /*3e10*/  IADD3 R32, PT, PT, R13, R34, R32 ;  /* 0x000000220d207210 */ /* 0x000fe40007ffe020 */
[C-C-:B------:R-:W-:Y:S02]  /*3e20*/  SHF.L.W.U32.HI R8, R14.reuse, 0x1a, R14.reuse ;  /* 0x0000001a0e087819 */ /* 0x140fe40000010e0e */
[C-C-:B------:R-:W-:Y:S02]  /*3e30*/  SHF.L.W.U32.HI R13, R14.reuse, 0x15, R14.reuse ;  /* 0x000000150e0d7819 */ /* 0x140fe40000010e0e */
[----:B------:R-:W-:-:S04]  /*3e40*/  SHF.L.W.U32.HI R34, R14, 0x7, R14 ;  /* 0x000000070e227819 */ /* 0x000fc80000010e0e */
[----:B------:R-:W-:Y:S02]  /*3e50*/  LOP3.LUT R8, R34, R8, R13, 0x96, !PT ;  /* 0x0000000822087212 */ /* 0x000fe400078e960d */
[----:B------:R-:W-:Y:S02]  /*3e60*/  LOP3.LUT R13, R22, R14, R21, 0xb8, !PT ;  /* 0x0000000e160d7212 */ /* 0x000fe400078eb815 */
[----:B------:R-:W-:Y:S02]  /*3e70*/  SHF.L.W.U32.HI R34, R32, 0x13, R32 ;  /* 0x0000001320227819 */ /* 0x000fe40000010e20 */
[----:B------:R-:W-:Y:S02]  /*3e80*/  IADD3 R8, PT, PT, R8, R13, R23 ;  /* 0x0000000d08087210 */ /* 0x000fe40007ffe017 */
[----:B------:R-:W1:Y:S02]  /*3e90*/  LDC.64 R12, c[0x3][R12+0x8] ;  /* 0x00c002000c0c7b82 */ /* 0x000e640000000a00 */
[----:B------:R-:W-:-:S02]  /*3ea0*/  IADD3 R8, PT, PT, R9, R8, R15 ;  /* 0x0000000809087210 */ /* 0x000fc40007ffe00f */
        /* <DEDUP_REMOVED lines=8> */
[----:B------:R-:W-:-:S04]  /*3f30*/  SHF.L.W.U32.HI R15, R23, 0x7, R23 ;  /* 0x00000007170f7819 */ /* 0x000fc80000010e17 */
[----:B------:R-:W-:Y:S02]  /*3f40*/  LOP3.LUT R9, R15, R8, R9, 0x96, !PT ;  /* 0x000000080f097212 */ /* 0x000fe400078e9609 */
[----:B------:R-:W-:Y:S02]  /*3f50*/  LOP3.LUT R8, R21, R23, R14, 0xb8, !PT ;  /* 0x0000001715087212 */ /* 0x000fe400078eb80e */
[--C-:B------:R-:W-:Y:S02]  /*3f60*/  SHF.L.W.U32.HI R15, R31, 0x13, R31.reuse ;  /* 0x000000131f0f7819 */ /* 0x100fe40000010e1f */
[----:B------:R-:W-:Y:S02]  /*3f70*/  IADD3 R9, PT, PT, R9, R8, R22 ;  /* 0x0000000809097210 */ /* 0x000fe40007ffe016 */
[----:B------:R-:W-:Y:S02]  /*3f80*/  SHF.L.W.U32.HI R8, R31, 0x1e, R31 ;  /* 0x0000001e1f087819 */ /* 0x000fe40000010e1f */
[----:B-1----:R-:W-:-:S02]  /*3f90*/  IADD3 R9, PT, PT, R10, R9, R12 ;  /* 0x000000090a097210 */ /* 0x002fc40007ffe00c */
[----:B------:R-:W-:-:S03]  /*3fa0*/  SHF.L.W.U32.HI R10, R31, 0xa, R31 ;  /* 0x0000000a1f0a7819 */ /* 0x000fc60000010e1f */
[----:B------:R-:W-:Y:S01]  /*3fb0*/  IMAD.IADD R22, R9, 0x1, R30 ;  /* 0x0000000109167824 */ /* 0x000fe200078e021e */
        /* <DEDUP_REMOVED lines=19> */
[----:B0-----:R-:W-:Y:S01]  /*40f0*/  IMAD.IADD R24, R29, 0x1, R24 ;  /* 0x000000011d187824 */ /* 0x001fe200078e0218 */
[----:B------:R-:W-:Y:S01]  /*4100*/  LOP3.LUT R9, R26, 0xffffffc0, RZ, 0xc0, !PT ;  /* 0xffffffc01a097812 */ /* 0x000fe200078ec0ff */
[----:B------:R-:W-:Y:S02]  /*4110*/  IMAD.IADD R25, R30, 0x1, R25 ;  /* 0x000000011e197824 */ /* 0x000fe400078e0219 */
[----:B------:R-:W-:Y:S01]  /*4120*/  IMAD.X R17, RZ, RZ, R17, P0 ;  /* 0x000000ffff117224 */ /* 0x000fe200000e0611 */
[----:B------:R-:W-:Y:S01]  /*4130*/  ISETP.GT.U32.AND P0, PT, R18, R9, PT ;  /* 0x000000091200720c */ /* 0x000fe20003f04070 */
[----:B------:R-:W-:Y:S02]  /*4140*/  IMAD.IADD R2, R23, 0x1, R2 ;  /* 0x0000000117027824 */ /* 0x000fe400078e0202 */
[----:B------:R-:W-:Y:S01]  /*4150*/  IMAD.IADD R3, R14, 0x1, R3 ;  /* 0x000000010e037824 */ /* 0x000fe200078e0203 */
[----:B------:R-:W-:Y:S01]  /*4160*/  ISETP.GT.U32.AND.EX P0, PT, R17, R28, PT, P0 ;  /* 0x0000001c1100720c */ /* 0x000fe20003f04100 */
[----:B------:R-:W-:-:S02]  /*4170*/  IMAD.IADD R4, R31, 0x1, R4 ;  /* 0x000000011f047824 */ /* 0x000fc400078e0204 */
[----:B------:R-:W-:Y:S02]  /*4180*/  IMAD.IADD R5, R32, 0x1, R5 ;  /* 0x0000000120057824 */ /* 0x000fe400078e0205 */
[----:B------:R-:W-:Y:S02]  /*4190*/  IMAD.IADD R6, R21, 0x1, R6 ;  /* 0x0000000115067824 */ /* 0x000fe400078e0206 */
[----:B------:R-:W-:-:S06]  /*41a0*/  IMAD.IADD R7, R22, 0x1, R7 ;  /* 0x0000000116077824 */ /* 0x000fcc00078e0207 */
[----:B------:R-:W-:Y:S05]  /*41b0*/  @!P0 BRA `(.L_x_26) ;  /* 0xffffffec00e88947 */ /* 0x000fea000383ffff */
[----:B------:R-:W-:Y:S05]  /*41c0*/  BSYNC.RECONVERGENT B1 ;  /* 0x0000000000017941 */ /* 0x000fea0003800200 */
.L_x_23:
[----:B------:R-:W-:Y:S01]  /*41d0*/  IMAD.IADD R0, R9, 0x1, R0 ;  /* 0x0000000109007824 */ /* 0x000fe200078e0200 */
[----:B------:R-:W-:Y:S01]  /*41e0*/  LOP3.LUT R26, R26, 0x3f, RZ, 0xc0, !PT ;  /* 0x0000003f1a1a7812 */ /* 0x000fe200078ec0ff */
[----:B------:R-:W-:-:S07]  /*41f0*/  IMAD.MOV.U32 R28, RZ, RZ, RZ ;  /* 0x000000ffff1c7224 */ /* 0x000fce00078e00ff */
.L_x_22:
[----:B------:R-:W-:Y:S05]  /*4200*/  BSYNC.RECONVERGENT B0 ;  /* 0x0000000000007941 */ /* 0x000fea0003800200 */
.L_x_21:
[----:B------:R-:W-:Y:S01]  /*4210*/  ISETP.NE.U32.AND P0, PT, R26, RZ, PT ;  /* 0x000000ff1a00720c */ /* 0x000fe20003f05070 */
[----:B------:R-:W-:Y:S03]  /*4220*/  BSSY.RECONVERGENT B0, `(.L_x_27) ;  /* 0x0000012000007945 */ /* 0x000fe60003800200 */
[----:B------:R-:W-:-:S13]  /*4230*/  ISETP.NE.AND.EX P0, PT, R28, RZ, PT, P0 ;  /* 0x000000ff1c00720c */ /* 0x000fda0003f05300 */
[----:B------:R-:W-:Y:S05]  /*4240*/  @!P0 BRA `(.L_x_28) ;  /* 0x00000000003c8947 */ /* 0x000fea0003800000 */
[----:B------:R0:W-:Y:S01]  /*4250*/  STL [R1+0x1a8], R26 ;  /* 0x0001a81a01007387 */ /* 0x0001e20000100800 */
[----:B------:R-:W-:Y:S01]  /*4260*/  BSSY.RECONVERGENT B1, `(.L_x_29) ;  /* 0x000000c000017945 */ /* 0x000fe20003800200 */
[----:B-12---:R-:W-:Y:S02]  /*4270*/  IMAD.MOV.U32 R9, RZ, RZ, RZ ;  /* 0x000000ffff097224 */ /* 0x006fe400078e00ff */
[----:B------:R-:W-:-:S07]  /*4280*/  IMAD.MOV.U32 R11, RZ, RZ, RZ ;  /* 0x000000ffff0b7224 */ /* 0x000fce00078e00ff */
.L_x_30:
[----:B-1----:R-:W-:-:S06]  /*4290*/  IMAD.IADD R8, R0, 0x1, R9 ;  /* 0x0000000100087824 */ /* 0x002fcc00078e0209 */
[----:B------:R-:W2:Y:S01]  /*42a0*/  LDL.U8 R8, [R8] ;  /* 0x0000000008087983 */ /* 0x000ea20000100000 */
[----:B------:R-:W-:Y:S01]  /*42b0*/  IMAD.IADD R13, R1, 0x1, R9 ;  /* 0x00000001010d7824 */ /* 0x000fe200078e0209 */
[----:B------:R-:W-:-:S05]  /*42c0*/  IADD3 R9, P0, PT, R9, 0x1, RZ ;  /* 0x0000000109097810 */ /* 0x000fca0007f1e0ff */
[----:B------:R-:W-:Y:S01]  /*42d0*/  IMAD.X R11, RZ, RZ, R11, P0 ;  /* 0x000000ffff0b7224 */ /* 0x000fe200000e060b */
[----:B------:R-:W-:-:S04]  /*42e0*/  ISETP.GE.U32.AND P0, PT, R9, R26, PT ;  /* 0x0000001a0900720c */ /* 0x000fc80003f06070 */
[----:B------:R-:W-:Y:S01]  /*42f0*/  ISETP.GE.U32.AND.EX P0, PT, R11, R28, PT, P0 ;  /* 0x0000001c0b00720c */ /* 0x000fe20003f06100 */
[----:B--2---:R1:W-:-:S12]  /*4300*/  STL.U8 [R13+0x168], R8 ;  /* 0x000168080d007387 */ /* 0x0043d80000100000 */
[----:B------:R-:W-:Y:S05]  /*4310*/  @!P0 BRA `(.L_x_30) ;  /* 0xfffffffc00dc8947 */ /* 0x000fea000383ffff */
[----:B------:R-:W-:Y:S05]  /*4320*/  BSYNC.RECONVERGENT B1 ;  /* 0x0000000000017941 */ /* 0x000fea0003800200 */
.L_x_29:
[----:B------:R2:W5:Y:S02]  /*4330*/  LDL R20, [R1+0x1a8] ;  /* 0x0001a80001147983 */ /* 0x0005640000100800 */
.L_x_28:
[----:B------:R-:W-:Y:S05]  /*4340*/  BSYNC.RECONVERGENT B0 ;  /* 0x0000000000007941 */ /* 0x000fea0003800200 */
.L_x_27:
[----:B-----5:R-:W-:-:S13]  /*4350*/  ISETP.NE.AND P0, PT, R20, RZ, PT ;  /* 0x000000ff1400720c */ /* 0x020fda0003f05270 */
[----:B------:R-:W-:Y:S05]  /*4360*/  @P0 EXIT ;  /* 0x000000000000094d */ /* 0x000fea0003800000 */
[----:B------:R-:W5:Y:S01]  /*4370*/  LDCU.64 UR4, c[0x0][0x3a0] ;  /* 0x00007400ff0477ac */ /* 0x000f620008000a00 */
[--C-:B--2---:R-:W-:Y:S02]  /*4380*/  SHF.R.U32.HI R11, RZ, 0x18, R24.reuse ;  /* 0x00000018ff0b7819 */ /* 0x104fe40000011618 */
[--C-:B-1----:R-:W-:Y:S02]  /*4390*/  SHF.R.U32.HI R13, RZ, 0x10, R24.reuse ;  /* 0x00000010ff0d7819 */ /* 0x102fe40000011618 */
[----:B------:R-:W-:Y:S02]  /*43a0*/  SHF.R.U32.HI R15, RZ, 0x8, R24 ;  /* 0x00000008ff0f7819 */ /* 0x000fe40000011618 */
[--C-:B------:R-:W-:Y:S02]  /*43b0*/  SHF.R.U32.HI R17, RZ, 0x18, R25.reuse ;  /* 0x00000018ff117819 */ /* 0x100fe40000011619 */
[--C-:B------:R-:W-:Y:S02]  /*43c0*/  SHF.R.U32.HI R19, RZ, 0x10, R25.reuse ;  /* 0x00000010ff137819 */ /* 0x100fe40000011619 */
[----:B------:R-:W-:-:S02]  /*43d0*/  SHF.R.U32.HI R21, RZ, 0x8, R25 ;  /* 0x00000008ff157819 */ /* 0x000fc40000011619 */
[--C-:B------:R-:W-:Y:S02]  /*43e0*/  SHF.R.U32.HI R23, RZ, 0x18, R4.reuse ;  /* 0x00000018ff177819 */ /* 0x100fe40000011604 */
[----:B-----5:R-:W-:Y:S02]  /*43f0*/  LEA R8, P0, R27, UR4, 0x5 ;  /* 0x000000041b087c11 */ /* 0x020fe4000f8028ff */
[----:B------:R-:W-:-:S03]  /*4400*/  SHF.R.U32.HI R27, RZ, 0x10, R4 ;  /* 0x00000010ff1b7819 */ /* 0x000fc60000011604 */
[----:B------:R-:W-:-:S05]  /*4410*/  IMAD.X R9, RZ, RZ, UR5, P0 ;  /* 0x00000005ff097e24 */ /* 0x000fca00080e06ff */
[----:B------:R1:W-:Y:S04]  /*4420*/  STG.E.U8 desc[UR6][R8.64], R11 ;  /* 0x0000000b08007986 */ /* 0x0003e8000c101106 */
[----:B------:R2:W-:Y:S04]  /*4430*/  STG.E.U8 desc[UR6][R8.64+0x1], R13 ;  /* 0x0000010d08007986 */ /* 0x0005e8000c101106 */
[----:B------:R5:W-:Y:S01]  /*4440*/  STG.E.U8 desc[UR6][R8.64+0x2], R15 ;  /* 0x0000020f08007986 */ /* 0x000be2000c101106 */
[----:B-1----:R-:W-:-:S03]  /*4450*/  SHF.R.U32.HI R11, RZ, 0x8, R4 ;  /* 0x00000008ff0b7819 */ /* 0x002fc60000011604 */
[----:B------:R1:W-:Y:S01]  /*4460*/  STG.E.U8 desc[UR6][R8.64+0x4], R17 ;  /* 0x0000041108007986 */ /* 0x0003e2000c101106 */
[----:B--2---:R-:W-:-:S03]  /*4470*/  SHF.R.U32.HI R13, RZ, 0x18, R5 ;  /* 0x00000018ff0d7819 */ /* 0x004fc60000011605 */
[----:B------:R2:W-:Y:S01]  /*4480*/  STG.E.U8 desc[UR6][R8.64+0x5], R19 ;  /* 0x0000051308007986 */ /* 0x0005e2000c101106 */
[----:B-----5:R-:W-:-:S03]  /*4490*/  SHF.R.U32.HI R15, RZ, 0x10, R5 ;  /* 0x00000010ff0f7819 */ /* 0x020fc60000011605 */
[----:B------:R5:W-:Y:S04]  /*44a0*/  STG.E.U8 desc[UR6][R8.64+0x6], R21 ;  /* 0x0000061508007986 */ /* 0x000be8000c101106 */
[----:B------:R0:W-:Y:S01]  /*44b0*/  STG.E.U8 desc[UR6][R8.64+0x8], R23 ;  /* 0x0000081708007986 */ /* 0x0001e2000c101106 */
[----:B-1----:R-:W-:-:S03]  /*44c0*/  SHF.R.U32.HI R17, RZ, 0x8, R5 ;  /* 0x00000008ff117819 */ /* 0x002fc60000011605 */
[----:B------:R1:W-:Y:S01]  /*44d0*/  STG.E.U8 desc[UR6][R8.64+0xa], R11 ;  /* 0x00000a0b08007986 */ /* 0x0003e2000c101106 */
[--C-:B--2---:R-:W-:Y:S02]  /*44e0*/  SHF.R.U32.HI R19, RZ, 0x18, R6.reuse ;  /* 0x00000018ff137819 */ /* 0x104fe40000011606 */
[--C-:B-----5:R-:W-:Y:S01]  /*44f0*/  SHF.R.U32.HI R21, RZ, 0x10, R6.reuse ;  /* 0x00000010ff157819 */ /* 0x120fe20000011606 */
[----:B------:R2:W-:Y:S01]  /*4500*/  STG.E.U8 desc[UR6][R8.64+0xc], R13 ;  /* 0x00000c0d08007986 */ /* 0x0005e2000c101106 */
[----:B0-----:R-:W-:-:S03]  /*4510*/  SHF.R.U32.HI R23, RZ, 0x8, R6 ;  /* 0x00000008ff177819 */ /* 0x001fc60000011606 */
[----:B------:R0:W-:Y:S01]  /*4520*/  STG.E.U8 desc[UR6][R8.64+0xd], R15 ;  /* 0x00000d0f08007986 */ /* 0x0001e2000c101106 */
[----:B-1----:R-:W-:-:S03]  /*4530*/  SHF.R.U32.HI R11, RZ, 0x18, R7 ;  /* 0x00000018ff0b7819 */ /* 0x002fc60000011607 */
[----:B------:R1:W-:Y:S04]  /*4540*/  STG.E.U8 desc[UR6][R8.64+0xe], R17 ;  /* 0x00000e1108007986 */ /* 0x0003e8000c101106 */
[----:B------:R4:W-:Y:S01]  /*4550*/  STG.E.U8 desc[UR6][R8.64+0xf], R5 ;  /* 0x00000f0508007986 */ /* 0x0009e2000c101106 */
[----:B--2---:R-:W-:-:S03]  /*4560*/  SHF.R.U32.HI R13, RZ, 0x10, R7 ;  /* 0x00000010ff0d7819 */ /* 0x004fc60000011607 */
[----:B------:R2:W-:Y:S01]  /*4570*/  STG.E.U8 desc[UR6][R8.64+0x10], R19 ;  /* 0x0000101308007986 */ /* 0x0005e2000c101106 */
[----:B0-----:R-:W-:-:S03]  /*4580*/  SHF.R.U32.HI R15, RZ, 0x8, R7 ;  /* 0x00000008ff0f7819 */ /* 0x001fc60000011607 */
[----:B------:R0:W-:Y:S01]  /*4590*/  STG.E.U8 desc[UR6][R8.64+0x11], R21 ;  /* 0x0000111508007986 */ /* 0x0001e2000c101106 */
[----:B-1----:R-:W-:-:S03]  /*45a0*/  SHF.R.U32.HI R17, RZ, 0x18, R2 ;  /* 0x00000018ff117819 */ /* 0x002fc60000011602 */
[----:B------:R1:W-:Y:S01]  /*45b0*/  STG.E.U8 desc[UR6][R8.64+0x12], R23 ;  /* 0x0000121708007986 */ /* 0x0003e2000c101106 */
[----:B----4-:R-:W-:-:S03]  /*45c0*/  SHF.R.U32.HI R5, RZ, 0x10, R2 ;  /* 0x00000010ff057819 */ /* 0x010fc60000011602 */
[----:B------:R4:W-:Y:S01]  /*45d0*/  STG.E.U8 desc[UR6][R8.64+0x14], R11 ;  /* 0x0000140b08007986 */ /* 0x0009e2000c101106 */
[----:B--2---:R-:W-:Y:S02]  /*45e0*/  SHF.R.U32.HI R19, RZ, 0x8, R2 ;  /* 0x00000008ff137819 */ /* 0x004fe40000011602 */
[--C-:B0-----:R-:W-:Y:S01]  /*45f0*/  SHF.R.U32.HI R21, RZ, 0x18, R3.reuse ;  /* 0x00000018ff157819 */ /* 0x101fe20000011603 */
[----:B------:R-:W-:Y:S01]  /*4600*/  STG.E.U8 desc[UR6][R8.64+0x3], R24 ;  /* 0x0000031808007986 */ /* 0x000fe2000c101106 */
[----:B-1----:R-:W-:-:S03]  /*4610*/  SHF.R.U32.HI R23, RZ, 0x10, R3 ;  /* 0x00000010ff177819 */ /* 0x002fc60000011603 */
[----:B------:R-:W-:Y:S01]  /*4620*/  STG.E.U8 desc[UR6][R8.64+0x7], R25 ;  /* 0x0000071908007986 */ /* 0x000fe2000c101106 */
[----:B----4-:R-:W-:-:S03]  /*4630*/  SHF.R.U32.HI R11, RZ, 0x8, R3 ;  /* 0x00000008ff0b7819 */ /* 0x010fc60000011603 */
[----:B------:R-:W-:Y:S04]  /*4640*/  STG.E.U8 desc[UR6][R8.64+0x9], R27 ;  /* 0x0000091b08007986 */ /* 0x000fe8000c101106 */
        /* <DEDUP_REMOVED lines=12> */
[----:B------:R-:W-:Y:S01]  /*4710*/  STG.E.U8 desc[UR6][R8.64+0x1f], R3 ;  /* 0x00001f0308007986 */ /* 0x000fe2000c101106 */
[----:B------:R-:W-:Y:S05]  /*4720*/  EXIT ;  /* 0x000000000000794d */ /* 0x000fea0003800000 */
.L_x_31:
[----:B------:R-:W-:-:S00]  /*4730*/  BRA `(.L_x_31) ;  /* 0xfffffffc00fc7947 */ /* 0x000fc0000383ffff */
[----:B------:R-:W-:-:S00]  /*4740*/  NOP ;  /* 0x0000000000007918 */ /* 0x000fc00000000000 */
        /* <DEDUP_REMOVED lines=11> */
.L_x_32:


//--------------------- .nv.shared.reserved.0     --------------------------
	.section	.nv.shared.reserved.0,"aw",@nobits
	.weak		__nv_reservedSMEM_offset_0_alias
	.size		__nv_reservedSMEM_offset_0_alias, 0, 64
	.other		__nv_reservedSMEM_offset_0_alias,@"STO_CUDA_RESERVED_SHARED STV_DEFAULT"
__nv_reservedSMEM_offset_0_alias:
	.zero		0
	.zero		64


//--------------------- .nv.constant0._Z23calculate_sha256_kerneljPKjS0_PKhPh --------------------------
	.section	.nv.constant0._Z23calculate_sha256_kerneljPKjS0_PKhPh,"a",@progbits
	.sectionflags	@""
	.align	4
.nv.constant0._Z23calculate_sha256_kerneljPKjS0_PKhPh:
	.zero		936


//--------------------- SYMBOLS --------------------------

	.type		.nv.reservedSmem.offset0,@object
	.size		.nv.reservedSmem.offset0,0x4
